//
// Generated by NVIDIA NVVM Compiler
//
// Compiler Build ID: CL-36424714
// Cuda compilation tools, release 13.0, V13.0.88
// Based on NVVM 20.0.0
//

.version 9.0
.target sm_100
.address_size 64

	// .globl	_Z19multiplyMatricesGPUPfS_S_i

.visible .entry _Z19multiplyMatricesGPUPfS_S_i(
	.param .u64 .ptr .align 1 _Z19multiplyMatricesGPUPfS_S_i_param_0,
	.param .u64 .ptr .align 1 _Z19multiplyMatricesGPUPfS_S_i_param_1,
	.param .u64 .ptr .align 1 _Z19multiplyMatricesGPUPfS_S_i_param_2,
	.param .u32 _Z19multiplyMatricesGPUPfS_S_i_param_3
)
{
	.reg .pred 	%p<12>;
	.reg .b32 	%r<82>;
	.reg .b32 	%f<67>;
	.reg .b64 	%rd<57>;

	ld.param.u64 	%rd5, [_Z19multiplyMatricesGPUPfS_S_i_param_0];
	ld.param.u64 	%rd6, [_Z19multiplyMatricesGPUPfS_S_i_param_1];
	ld.param.u64 	%rd4, [_Z19multiplyMatricesGPUPfS_S_i_param_2];
	ld.param.u32 	%r50, [_Z19multiplyMatricesGPUPfS_S_i_param_3];
	cvta.to.global.u64 	%rd1, %rd6;
	cvta.to.global.u64 	%rd2, %rd5;
	setp.lt.s32 	%p1, %r50, 1;
	@%p1 bra 	$L__BB0_16;
	add.s32 	%r1, %r50, -1;
	and.b32  	%r2, %r50, 7;
	and.b32  	%r3, %r50, 3;
	and.b32  	%r4, %r50, 2147483640;
	neg.s32 	%r5, %r4;
	shl.b32 	%r6, %r50, 3;
	shl.b32 	%r7, %r50, 1;
	mul.lo.s32 	%r8, %r50, 3;
	shl.b32 	%r9, %r50, 2;
	mul.lo.s32 	%r10, %r50, 5;
	mul.lo.s32 	%r11, %r50, 6;
	mul.lo.s32 	%r12, %r50, 7;
	cvta.to.global.u64 	%rd3, %rd4;
	mov.b32 	%r67, 0;
$L__BB0_2:
	mul.lo.s32 	%r14, %r67, %r50;
	mov.b32 	%r68, 0;
	cvt.u64.u32 	%rd44, %r14;
$L__BB0_3:
	setp.lt.u32 	%p2, %r1, 7;
	mov.f32 	%f66, 0f00000000;
	mov.b32 	%r80, 0;
	@%p2 bra 	$L__BB0_6;
	add.s32 	%r77, %r50, %r68;
	add.s32 	%r76, %r7, %r68;
	add.s32 	%r75, %r8, %r68;
	add.s32 	%r74, %r9, %r68;
	add.s32 	%r73, %r10, %r68;
	add.s32 	%r72, %r11, %r68;
	add.s32 	%r71, %r12, %r68;
	mov.f32 	%f66, 0f00000000;
	mov.u32 	%r69, %r14;
	mov.u32 	%r70, %r68;
	mov.u32 	%r78, %r5;
$L__BB0_5:
	.pragma "nounroll";
	mul.wide.u32 	%rd7, %r69, 4;
	add.s64 	%rd8, %rd2, %rd7;
	ld.global.f32 	%f16, [%rd8];
	mul.wide.u32 	%rd9, %r70, 4;
	add.s64 	%rd10, %rd1, %rd9;
	ld.global.f32 	%f17, [%rd10];
	fma.rn.f32 	%f18, %f16, %f17, %f66;
	ld.global.f32 	%f19, [%rd8+4];
	mul.wide.u32 	%rd11, %r77, 4;
	add.s64 	%rd12, %rd1, %rd11;
	ld.global.f32 	%f20, [%rd12];
	fma.rn.f32 	%f21, %f19, %f20, %f18;
	ld.global.f32 	%f22, [%rd8+8];
	mul.wide.u32 	%rd13, %r76, 4;
	add.s64 	%rd14, %rd1, %rd13;
	ld.global.f32 	%f23, [%rd14];
	fma.rn.f32 	%f24, %f22, %f23, %f21;
	ld.global.f32 	%f25, [%rd8+12];
	mul.wide.u32 	%rd15, %r75, 4;
	add.s64 	%rd16, %rd1, %rd15;
	ld.global.f32 	%f26, [%rd16];
	fma.rn.f32 	%f27, %f25, %f26, %f24;
	ld.global.f32 	%f28, [%rd8+16];
	mul.wide.u32 	%rd17, %r74, 4;
	add.s64 	%rd18, %rd1, %rd17;
	ld.global.f32 	%f29, [%rd18];
	fma.rn.f32 	%f30, %f28, %f29, %f27;
	ld.global.f32 	%f31, [%rd8+20];
	mul.wide.u32 	%rd19, %r73, 4;
	add.s64 	%rd20, %rd1, %rd19;
	ld.global.f32 	%f32, [%rd20];
	fma.rn.f32 	%f33, %f31, %f32, %f30;
	ld.global.f32 	%f34, [%rd8+24];
	mul.wide.u32 	%rd21, %r72, 4;
	add.s64 	%rd22, %rd1, %rd21;
	ld.global.f32 	%f35, [%rd22];
	fma.rn.f32 	%f36, %f34, %f35, %f33;
	ld.global.f32 	%f37, [%rd8+28];
	mul.wide.u32 	%rd23, %r71, 4;
	add.s64 	%rd24, %rd1, %rd23;
	ld.global.f32 	%f38, [%rd24];
	fma.rn.f32 	%f66, %f37, %f38, %f36;
	add.s32 	%r78, %r78, 8;
	add.s32 	%r77, %r77, %r6;
	add.s32 	%r76, %r76, %r6;
	add.s32 	%r75, %r75, %r6;
	add.s32 	%r74, %r74, %r6;
	add.s32 	%r73, %r73, %r6;
	add.s32 	%r72, %r72, %r6;
	add.s32 	%r71, %r71, %r6;
	add.s32 	%r70, %r70, %r6;
	add.s32 	%r69, %r69, 8;
	setp.ne.s32 	%p3, %r78, 0;
	mov.u32 	%r80, %r4;
	@%p3 bra 	$L__BB0_5;
$L__BB0_6:
	setp.eq.s32 	%p4, %r2, 0;
	@%p4 bra 	$L__BB0_14;
	add.s32 	%r54, %r2, -1;
	setp.lt.u32 	%p5, %r54, 3;
	@%p5 bra 	$L__BB0_9;
	add.s32 	%r55, %r80, %r14;
	mul.wide.u32 	%rd25, %r55, 4;
	add.s64 	%rd26, %rd2, %rd25;
	ld.global.f32 	%f40, [%rd26];
	mad.lo.s32 	%r56, %r80, %r50, %r68;
	mul.wide.u32 	%rd27, %r56, 4;
	add.s64 	%rd28, %rd1, %rd27;
	ld.global.f32 	%f41, [%rd28];
	fma.rn.f32 	%f42, %f40, %f41, %f66;
	cvt.u64.u32 	%rd30, %r80;
	add.s64 	%rd31, %rd30, %rd44;
	shl.b64 	%rd32, %rd31, 2;
	add.s64 	%rd33, %rd2, %rd32;
	ld.global.f32 	%f43, [%rd33+4];
	add.s32 	%r57, %r56, %r50;
	mul.wide.u32 	%rd34, %r57, 4;
	add.s64 	%rd35, %rd1, %rd34;
	ld.global.f32 	%f44, [%rd35];
	fma.rn.f32 	%f45, %f43, %f44, %f42;
	ld.global.f32 	%f46, [%rd33+8];
	add.s32 	%r58, %r57, %r50;
	mul.wide.u32 	%rd36, %r58, 4;
	add.s64 	%rd37, %rd1, %rd36;
	ld.global.f32 	%f47, [%rd37];
	fma.rn.f32 	%f48, %f46, %f47, %f45;
	ld.global.f32 	%f49, [%rd33+12];
	add.s32 	%r59, %r58, %r50;
	mul.wide.u32 	%rd38, %r59, 4;
	add.s64 	%rd39, %rd1, %rd38;
	ld.global.f32 	%f50, [%rd39];
	fma.rn.f32 	%f66, %f49, %f50, %f48;
	add.s32 	%r80, %r80, 4;
$L__BB0_9:
	setp.eq.s32 	%p6, %r3, 0;
	@%p6 bra 	$L__BB0_14;
	setp.eq.s32 	%p7, %r3, 1;
	@%p7 bra 	$L__BB0_12;
	add.s32 	%r60, %r80, %r14;
	mul.wide.u32 	%rd40, %r60, 4;
	add.s64 	%rd41, %rd2, %rd40;
	ld.global.f32 	%f52, [%rd41];
	mad.lo.s32 	%r61, %r80, %r50, %r68;
	mul.wide.u32 	%rd42, %r61, 4;
	add.s64 	%rd43, %rd1, %rd42;
	ld.global.f32 	%f53, [%rd43];
	fma.rn.f32 	%f54, %f52, %f53, %f66;
	cvt.u64.u32 	%rd45, %r80;
	add.s64 	%rd46, %rd45, %rd44;
	shl.b64 	%rd47, %rd46, 2;
	add.s64 	%rd48, %rd2, %rd47;
	ld.global.f32 	%f55, [%rd48+4];
	add.s32 	%r62, %r61, %r50;
	mul.wide.u32 	%rd49, %r62, 4;
	add.s64 	%rd50, %rd1, %rd49;
	ld.global.f32 	%f56, [%rd50];
	fma.rn.f32 	%f66, %f55, %f56, %f54;
	add.s32 	%r80, %r80, 2;
$L__BB0_12:
	and.b32  	%r63, %r50, 1;
	setp.eq.b32 	%p8, %r63, 1;
	not.pred 	%p9, %p8;
	@%p9 bra 	$L__BB0_14;
	add.s32 	%r64, %r80, %r14;
	mul.wide.u32 	%rd51, %r64, 4;
	add.s64 	%rd52, %rd2, %rd51;
	ld.global.f32 	%f57, [%rd52];
	mad.lo.s32 	%r65, %r80, %r50, %r68;
	mul.wide.u32 	%rd53, %r65, 4;
	add.s64 	%rd54, %rd1, %rd53;
	ld.global.f32 	%f58, [%rd54];
	fma.rn.f32 	%f66, %f57, %f58, %f66;
$L__BB0_14:
	add.s32 	%r66, %r68, %r14;
	mul.wide.u32 	%rd55, %r66, 4;
	add.s64 	%rd56, %rd3, %rd55;
	st.global.f32 	[%rd56], %f66;
	add.s32 	%r68, %r68, 1;
	setp.ne.s32 	%p10, %r68, %r50;
	@%p10 bra 	$L__BB0_3;
	add.s32 	%r67, %r67, 1;
	setp.ne.s32 	%p11, %r67, %r50;
	@%p11 bra 	$L__BB0_2;
$L__BB0_16:
	ret;

}
	// .globl	_Z28multiplyMatricesGPUOptimizedPfS_S_i
.visible .entry _Z28multiplyMatricesGPUOptimizedPfS_S_i(
	.param .u64 .ptr .align 1 _Z28multiplyMatricesGPUOptimizedPfS_S_i_param_0,
	.param .u64 .ptr .align 1 _Z28multiplyMatricesGPUOptimizedPfS_S_i_param_1,
	.param .u64 .ptr .align 1 _Z28multiplyMatricesGPUOptimizedPfS_S_i_param_2,
	.param .u32 _Z28multiplyMatricesGPUOptimizedPfS_S_i_param_3
)
{
	.reg .pred 	%p<10>;
	.reg .b32 	%r<40>;
	.reg .b32 	%f<67>;
	.reg .b64 	%rd<67>;

	ld.param.u64 	%rd14, [_Z28multiplyMatricesGPUOptimizedPfS_S_i_param_0];
	ld.param.u64 	%rd15, [_Z28multiplyMatricesGPUOptimizedPfS_S_i_param_1];
	ld.param.u32 	%r18, [_Z28multiplyMatricesGPUOptimizedPfS_S_i_param_3];
	cvta.to.global.u64 	%rd1, %rd15;
	cvta.to.global.u64 	%rd2, %rd14;
	mov.u32 	%r19, %ctaid.y;
	mov.u32 	%r20, %ntid.y;
	mov.u32 	%r21, %tid.y;
	mad.lo.s32 	%r1, %r19, %r20, %r21;
	mov.u32 	%r22, %ctaid.x;
	mov.u32 	%r23, %ntid.x;
	mov.u32 	%r24, %tid.x;
	mad.lo.s32 	%r2, %r22, %r23, %r24;
	max.s32 	%r25, %r1, %r2;
	setp.ge.s32 	%p1, %r25, %r18;
	@%p1 bra 	$L__BB1_13;
	mul.lo.s32 	%r3, %r18, %r1;
	and.b32  	%r4, %r18, 7;
	setp.lt.u32 	%p2, %r18, 8;
	mov.f32 	%f66, 0f00000000;
	mov.b32 	%r38, 0;
	@%p2 bra 	$L__BB1_4;
	and.b32  	%r38, %r18, 2147483640;
	neg.s32 	%r36, %r38;
	mul.wide.s32 	%rd16, %r18, 4;
	add.s64 	%rd3, %rd1, %rd16;
	shl.b32 	%r7, %r18, 3;
	mul.wide.s32 	%rd17, %r18, 8;
	add.s64 	%rd4, %rd1, %rd17;
	mul.wide.s32 	%rd18, %r18, 12;
	add.s64 	%rd5, %rd1, %rd18;
	mul.wide.s32 	%rd19, %r18, 16;
	add.s64 	%rd6, %rd1, %rd19;
	mul.wide.s32 	%rd20, %r18, 20;
	add.s64 	%rd7, %rd1, %rd20;
	mul.wide.s32 	%rd21, %r18, 24;
	add.s64 	%rd8, %rd1, %rd21;
	mul.wide.s32 	%rd22, %r18, 28;
	add.s64 	%rd9, %rd1, %rd22;
	mul.wide.u32 	%rd23, %r3, 4;
	add.s64 	%rd24, %rd23, %rd2;
	add.s64 	%rd66, %rd24, 16;
	mov.f32 	%f66, 0f00000000;
	mov.u32 	%r35, %r2;
$L__BB1_3:
	.pragma "nounroll";
	mul.wide.s32 	%rd25, %r35, 4;
	add.s64 	%rd26, %rd3, %rd25;
	add.s64 	%rd27, %rd4, %rd25;
	add.s64 	%rd28, %rd5, %rd25;
	add.s64 	%rd29, %rd6, %rd25;
	add.s64 	%rd30, %rd7, %rd25;
	add.s64 	%rd31, %rd8, %rd25;
	add.s64 	%rd32, %rd9, %rd25;
	add.s64 	%rd33, %rd1, %rd25;
	ld.global.f32 	%f16, [%rd66+-16];
	ld.global.f32 	%f17, [%rd33];
	fma.rn.f32 	%f18, %f16, %f17, %f66;
	ld.global.f32 	%f19, [%rd66+-12];
	ld.global.f32 	%f20, [%rd26];
	fma.rn.f32 	%f21, %f19, %f20, %f18;
	ld.global.f32 	%f22, [%rd66+-8];
	ld.global.f32 	%f23, [%rd27];
	fma.rn.f32 	%f24, %f22, %f23, %f21;
	ld.global.f32 	%f25, [%rd66+-4];
	ld.global.f32 	%f26, [%rd28];
	fma.rn.f32 	%f27, %f25, %f26, %f24;
	ld.global.f32 	%f28, [%rd66];
	ld.global.f32 	%f29, [%rd29];
	fma.rn.f32 	%f30, %f28, %f29, %f27;
	ld.global.f32 	%f31, [%rd66+4];
	ld.global.f32 	%f32, [%rd30];
	fma.rn.f32 	%f33, %f31, %f32, %f30;
	ld.global.f32 	%f34, [%rd66+8];
	ld.global.f32 	%f35, [%rd31];
	fma.rn.f32 	%f36, %f34, %f35, %f33;
	ld.global.f32 	%f37, [%rd66+12];
	ld.global.f32 	%f38, [%rd32];
	fma.rn.f32 	%f66, %f37, %f38, %f36;
	add.s32 	%r36, %r36, 8;
	add.s32 	%r35, %r35, %r7;
	add.s64 	%rd66, %rd66, 32;
	setp.ne.s32 	%p3, %r36, 0;
	@%p3 bra 	$L__BB1_3;
$L__BB1_4:
	setp.eq.s32 	%p4, %r4, 0;
	@%p4 bra 	$L__BB1_12;
	and.b32  	%r13, %r18, 3;
	setp.lt.u32 	%p5, %r4, 4;
	@%p5 bra 	$L__BB1_7;
	add.s32 	%r27, %r38, %r3;
	mul.wide.u32 	%rd34, %r27, 4;
	add.s64 	%rd35, %rd2, %rd34;
	ld.global.f32 	%f40, [%rd35];
	mad.lo.s32 	%r28, %r38, %r18, %r2;
	mul.wide.s32 	%rd36, %r28, 4;
	add.s64 	%rd37, %rd1, %rd36;
	ld.global.f32 	%f41, [%rd37];
	fma.rn.f32 	%f42, %f40, %f41, %f66;
	cvt.u64.u32 	%rd38, %r3;
	cvt.u64.u32 	%rd39, %r38;
	add.s64 	%rd40, %rd39, %rd38;
	shl.b64 	%rd41, %rd40, 2;
	add.s64 	%rd42, %rd2, %rd41;
	ld.global.f32 	%f43, [%rd42+4];
	mul.wide.s32 	%rd43, %r18, 4;
	add.s64 	%rd44, %rd37, %rd43;
	ld.global.f32 	%f44, [%rd44];
	fma.rn.f32 	%f45, %f43, %f44, %f42;
	ld.global.f32 	%f46, [%rd42+8];
	add.s64 	%rd45, %rd44, %rd43;
	ld.global.f32 	%f47, [%rd45];
	fma.rn.f32 	%f48, %f46, %f47, %f45;
	ld.global.f32 	%f49, [%rd42+12];
	add.s64 	%rd46, %rd45, %rd43;
	ld.global.f32 	%f50, [%rd46];
	fma.rn.f32 	%f66, %f49, %f50, %f48;
	add.s32 	%r38, %r38, 4;
$L__BB1_7:
	setp.eq.s32 	%p6, %r13, 0;
	@%p6 bra 	$L__BB1_12;
	setp.eq.s32 	%p7, %r13, 1;
	@%p7 bra 	$L__BB1_10;
	add.s32 	%r29, %r38, %r3;
	mul.wide.u32 	%rd47, %r29, 4;
	add.s64 	%rd48, %rd2, %rd47;
	ld.global.f32 	%f52, [%rd48];
	mad.lo.s32 	%r30, %r38, %r18, %r2;
	mul.wide.s32 	%rd49, %r30, 4;
	add.s64 	%rd50, %rd1, %rd49;
	ld.global.f32 	%f53, [%rd50];
	fma.rn.f32 	%f54, %f52, %f53, %f66;
	cvt.u64.u32 	%rd51, %r3;
	cvt.u64.u32 	%rd52, %r38;
	add.s64 	%rd53, %rd52, %rd51;
	shl.b64 	%rd54, %rd53, 2;
	add.s64 	%rd55, %rd2, %rd54;
	ld.global.f32 	%f55, [%rd55+4];
	mul.wide.s32 	%rd56, %r18, 4;
	add.s64 	%rd57, %rd50, %rd56;
	ld.global.f32 	%f56, [%rd57];
	fma.rn.f32 	%f66, %f55, %f56, %f54;
	add.s32 	%r38, %r38, 2;
$L__BB1_10:
	and.b32  	%r31, %r18, 1;
	setp.eq.b32 	%p8, %r31, 1;
	not.pred 	%p9, %p8;
	@%p9 bra 	$L__BB1_12;
	add.s32 	%r32, %r38, %r3;
	mul.wide.u32 	%rd58, %r32, 4;
	add.s64 	%rd59, %rd2, %rd58;
	ld.global.f32 	%f57, [%rd59];
	mad.lo.s32 	%r33, %r38, %r18, %r2;
	mul.wide.s32 	%rd60, %r33, 4;
	add.s64 	%rd61, %rd1, %rd60;
	ld.global.f32 	%f58, [%rd61];
	fma.rn.f32 	%f66, %f57, %f58, %f66;
$L__BB1_12:
	ld.param.u64 	%rd65, [_Z28multiplyMatricesGPUOptimizedPfS_S_i_param_2];
	add.s32 	%r34, %r3, %r2;
	cvta.to.global.u64 	%rd62, %rd65;
	mul.wide.s32 	%rd63, %r34, 4;
	add.s64 	%rd64, %rd62, %rd63;
	st.global.f32 	[%rd64], %f66;
$L__BB1_13:
	ret;

}


// ===== COMPILED SASS (sm_100) =====

	.target	sm_100

	.elftype	@"ET_EXEC"


//--------------------- .note.nv.tkinfo           --------------------------
	.section	.note.nv.tkinfo,"",@"SHT_NOTE"
	.sectionflags	@"SHF_NOTE_NV_TKINFO"
	.tkinfo
        /*0018*/ 	.word	0x00000002
        /*0030*/ 	.string	""
        /*0030*/ 	.string	"ptxas"
        /*0030*/ 	.string	"Cuda compilation tools, release 13.0, V13.0.88"
        /*0030*/ 	.string	"Build cuda_13.0.r13.0/compiler.36424714_0"
        /*0030*/ 	.string	"-arch sm_100 -m 64 "



//--------------------- .note.nv.cuinfo           --------------------------
	.section	.note.nv.cuinfo,"",@"SHT_NOTE"
	.sectionflags	@"SHF_NOTE_NV_CUINFO"
        /*0018*/ 	.short	0x0002
        /*001a*/ 	.short	0x0064
        /*001c*/ 	.short	0x0082
	.zero		2


//--------------------- .nv.info                  --------------------------
	.section	.nv.info,"",@"SHT_CUDA_INFO"
	.align	4


	//----- nvinfo : EIATTR_REGCOUNT
	.align		4
        /*0000*/ 	.byte	0x04, 0x2f
        /*0002*/ 	.short	(.L_1 - .L_0)
	.align		4
.L_0:
        /*0004*/ 	.word	index@(_Z19multiplyMatricesGPUPfS_S_i)
        /*0008*/ 	.word	0x00000020


	//----- nvinfo : EIATTR_FRAME_SIZE
	.align		4
.L_1:
        /*000c*/ 	.byte	0x04, 0x11
        /*000e*/ 	.short	(.L_3 - .L_2)
	.align		4
.L_2:
        /*0010*/ 	.word	index@(_Z19multiplyMatricesGPUPfS_S_i)
        /*0014*/ 	.word	0x00000000


	//----- nvinfo : EIATTR_REGCOUNT
	.align		4
.L_3:
        /*0018*/ 	.byte	0x04, 0x2f
        /*001a*/ 	.short	(.L_5 - .L_4)
	.align		4
.L_4:
        /*001c*/ 	.word	index@(_Z28multiplyMatricesGPUOptimizedPfS_S_i)
        /*0020*/ 	.word	0x0000001e


	//----- nvinfo : EIATTR_FRAME_SIZE
	.align		4
.L_5:
        /*0024*/ 	.byte	0x04, 0x11
        /*0026*/ 	.short	(.L_7 - .L_6)
	.align		4
.L_6:
        /*0028*/ 	.word	index@(_Z28multiplyMatricesGPUOptimizedPfS_S_i)
        /*002c*/ 	.word	0x00000000


	//----- nvinfo : EIATTR_MIN_STACK_SIZE
	.align		4
.L_7:
        /*0030*/ 	.byte	0x04, 0x12
        /*0032*/ 	.short	(.L_9 - .L_8)
	.align		4
.L_8:
        /*0034*/ 	.word	index@(_Z28multiplyMatricesGPUOptimizedPfS_S_i)
        /*0038*/ 	.word	0x00000000


	//----- nvinfo : EIATTR_MIN_STACK_SIZE
	.align		4
.L_9:
        /*003c*/ 	.byte	0x04, 0x12
        /*003e*/ 	.short	(.L_11 - .L_10)
	.align		4
.L_10:
        /*0040*/ 	.word	index@(_Z19multiplyMatricesGPUPfS_S_i)
        /*0044*/ 	.word	0x00000000
.L_11:


//--------------------- .nv.compat                --------------------------
	.section	.nv.compat,"",@"SHT_CUDA_COMPAT_INFO"
	.align	4
        /*0000*/ 	.byte	0x02, 0x09, 0x00, 0x00, 0x02, 0x02, 0x01, 0x00, 0x02, 0x05, 0x05, 0x00, 0x03, 0x07, 0x01, 0x01
        /*0010*/ 	.byte	0x02, 0x03, 0x00, 0x00, 0x02, 0x06, 0x01, 0x00, 0x04, 0x0b, 0x08, 0x00, 0x09, 0x00, 0x00, 0x00
        /*0020*/ 	.byte	0x00, 0x00, 0x00, 0x00


//--------------------- .nv.info._Z28multiplyMatricesGPUOptimizedPfS_S_i --------------------------
	.section	.nv.info._Z28multiplyMatricesGPUOptimizedPfS_S_i,"",@"SHT_CUDA_INFO"
	.sectionflags	@""
	.align	4


	//----- nvinfo : EIATTR_CUDA_API_VERSION
	.align		4
        /*0000*/ 	.byte	0x04, 0x37
        /*0002*/ 	.short	(.L_13 - .L_12)
.L_12:
        /*0004*/ 	.word	0x00000082


	//----- nvinfo : EIATTR_KPARAM_INFO
	.align		4
.L_13:
        /*0008*/ 	.byte	0x04, 0x17
        /*000a*/ 	.short	(.L_15 - .L_14)
.L_14:
        /*000c*/ 	.word	0x00000000
        /*0010*/ 	.short	0x0003
        /*0012*/ 	.short	0x0018
        /*0014*/ 	.byte	0x00, 0xf0, 0x11, 0x00


	//----- nvinfo : EIATTR_KPARAM_INFO
	.align		4
.L_15:
        /*0018*/ 	.byte	0x04, 0x17
        /*001a*/ 	.short	(.L_17 - .L_16)
.L_16:
        /*001c*/ 	.word	0x00000000
        /*0020*/ 	.short	0x0002
        /*0022*/ 	.short	0x0010
        /*0024*/ 	.byte	0x00, 0xf5, 0x21, 0x00


	//----- nvinfo : EIATTR_KPARAM_INFO
	.align		4
.L_17:
        /*0028*/ 	.byte	0x04, 0x17
        /*002a*/ 	.short	(.L_19 - .L_18)
.L_18:
        /*002c*/ 	.word	0x00000000
        /*0030*/ 	.short	0x0001
        /*0032*/ 	.short	0x0008
        /*0034*/ 	.byte	0x00, 0xf5, 0x21, 0x00


	//----- nvinfo : EIATTR_KPARAM_INFO
	.align		4
.L_19:
        /*0038*/ 	.byte	0x04, 0x17
        /*003a*/ 	.short	(.L_21 - .L_20)
.L_20:
        /*003c*/ 	.word	0x00000000
        /*0040*/ 	.short	0x0000
        /*0042*/ 	.short	0x0000
        /*0044*/ 	.byte	0x00, 0xf5, 0x21, 0x00


	//----- nvinfo : EIATTR_SPARSE_MMA_MASK
	.align		4
.L_21:
        /*0048*/ 	.byte	0x03, 0x50
        /*004a*/ 	.short	0x0000


	//----- nvinfo : EIATTR_MAXREG_COUNT
	.align		4
        /*004c*/ 	.byte	0x03, 0x1b
        /*004e*/ 	.short	0x00ff


	//----- nvinfo : EIATTR_MERCURY_ISA_VERSION
	.align		4
        /*0050*/ 	.byte	0x03, 0x5f
        /*0052*/ 	.short	0x0101


	//----- nvinfo : EIATTR_VRC_CTA_INIT_COUNT
	.align		4
        /*0054*/ 	.byte	0x02, 0x4a
	.zero		1
	.zero		1


	//----- nvinfo : EIATTR_EXIT_INSTR_OFFSETS
	.align		4
        /*0058*/ 	.byte	0x04, 0x1c
        /*005a*/ 	.short	(.L_23 - .L_22)


	//   ....[0]....
.L_22:
        /*005c*/ 	.word	0x000000c0


	//   ....[1]....
        /*0060*/ 	.word	0x00000a90


	//----- nvinfo : EIATTR_CBANK_PARAM_SIZE
	.align		4
.L_23:
        /*0064*/ 	.byte	0x03, 0x19
        /*0066*/ 	.short	0x001c


	//----- nvinfo : EIATTR_PARAM_CBANK
	.align		4
        /*0068*/ 	.byte	0x04, 0x0a
        /*006a*/ 	.short	(.L_25 - .L_24)
	.align		4
.L_24:
        /*006c*/ 	.word	index@(.nv.constant0._Z28multiplyMatricesGPUOptimizedPfS_S_i)
        /*0070*/ 	.short	0x0380
        /*0072*/ 	.short	0x001c


	//----- nvinfo : EIATTR_SW_WAR
	.align		4
.L_25:
        /*0074*/ 	.byte	0x04, 0x36
        /*0076*/ 	.short	(.L_27 - .L_26)
.L_26:
        /*0078*/ 	.word	0x00000008
.L_27:


//--------------------- .nv.info._Z19multiplyMatricesGPUPfS_S_i --------------------------
	.section	.nv.info._Z19multiplyMatricesGPUPfS_S_i,"",@"SHT_CUDA_INFO"
	.sectionflags	@""
	.align	4


	//----- nvinfo : EIATTR_CUDA_API_VERSION
	.align		4
        /*0000*/ 	.byte	0x04, 0x37
        /*0002*/ 	.short	(.L_29 - .L_28)
.L_28:
        /*0004*/ 	.word	0x00000082


	//----- nvinfo : EIATTR_KPARAM_INFO
	.align		4
.L_29:
        /*0008*/ 	.byte	0x04, 0x17
        /*000a*/ 	.short	(.L_31 - .L_30)
.L_30:
        /*000c*/ 	.word	0x00000000
        /*0010*/ 	.short	0x0003
        /*0012*/ 	.short	0x0018
        /*0014*/ 	.byte	0x00, 0xf0, 0x11, 0x00


	//----- nvinfo : EIATTR_KPARAM_INFO
	.align		4
.L_31:
        /*0018*/ 	.byte	0x04, 0x17
        /*001a*/ 	.short	(.L_33 - .L_32)
.L_32:
        /*001c*/ 	.word	0x00000000
        /*0020*/ 	.short	0x0002
        /*0022*/ 	.short	0x0010
        /*0024*/ 	.byte	0x00, 0xf5, 0x21, 0x00


	//----- nvinfo : EIATTR_KPARAM_INFO
	.align		4
.L_33:
        /*0028*/ 	.byte	0x04, 0x17
        /*002a*/ 	.short	(.L_35 - .L_34)
.L_34:
        /*002c*/ 	.word	0x00000000
        /*0030*/ 	.short	0x0001
        /*0032*/ 	.short	0x0008
        /*0034*/ 	.byte	0x00, 0xf5, 0x21, 0x00


	//----- nvinfo : EIATTR_KPARAM_INFO
	.align		4
.L_35:
        /*0038*/ 	.byte	0x04, 0x17
        /*003a*/ 	.short	(.L_37 - .L_36)
.L_36:
        /*003c*/ 	.word	0x00000000
        /*0040*/ 	.short	0x0000
        /*0042*/ 	.short	0x0000
        /*0044*/ 	.byte	0x00, 0xf5, 0x21, 0x00


	//----- nvinfo : EIATTR_SPARSE_MMA_MASK
	.align		4
.L_37:
        /*0048*/ 	.byte	0x03, 0x50
        /*004a*/ 	.short	0x0000


	//----- nvinfo : EIATTR_MAXREG_COUNT
	.align		4
        /*004c*/ 	.byte	0x03, 0x1b
        /*004e*/ 	.short	0x00ff


	//----- nvinfo : EIATTR_MERCURY_ISA_VERSION
	.align		4
        /*0050*/ 	.byte	0x03, 0x5f
        /*0052*/ 	.short	0x0101


	//----- nvinfo : EIATTR_VRC_CTA_INIT_COUNT
	.align		4
        /*0054*/ 	.byte	0x02, 0x4a
	.zero		1
	.zero		1


	//----- nvinfo : EIATTR_EXIT_INSTR_OFFSETS
	.align		4
        /*0058*/ 	.byte	0x04, 0x1c
        /*005a*/ 	.short	(.L_39 - .L_38)


	//   ....[0]....
.L_38:
        /*005c*/ 	.word	0x00000030


	//   ....[1]....
        /*0060*/ 	.word	0x00000a30


	//----- nvinfo : EIATTR_CBANK_PARAM_SIZE
	.align		4
.L_39:
        /*0064*/ 	.byte	0x03, 0x19
        /*0066*/ 	.short	0x001c


	//----- nvinfo : EIATTR_PARAM_CBANK
	.align		4
        /*0068*/ 	.byte	0x04, 0x0a
        /*006a*/ 	.short	(.L_41 - .L_40)
	.align		4
.L_40:
        /*006c*/ 	.word	index@(.nv.constant0._Z19multiplyMatricesGPUPfS_S_i)
        /*0070*/ 	.short	0x0380
        /*0072*/ 	.short	0x001c


	//----- nvinfo : EIATTR_SW_WAR
	.align		4
.L_41:
        /*0074*/ 	.byte	0x04, 0x36
        /*0076*/ 	.short	(.L_43 - .L_42)
.L_42:
        /*0078*/ 	.word	0x00000008
.L_43:


//--------------------- .nv.callgraph             --------------------------
	.section	.nv.callgraph,"",@"SHT_CUDA_CALLGRAPH"
	.align	4
	.sectionentsize	8
	.align		4
        /*0000*/ 	.word	0x00000000
	.align		4
        /*0004*/ 	.word	0xffffffff
	.align		4
        /*0008*/ 	.word	0x00000000
	.align		4
        /*000c*/ 	.word	0xfffffffe
	.align		4
        /*0010*/ 	.word	0x00000000
	.align		4
        /*0014*/ 	.word	0xfffffffd
	.align		4
        /*0018*/ 	.word	0x00000000
	.align		4
        /*001c*/ 	.word	0xfffffffc


//--------------------- .text._Z28multiplyMatricesGPUOptimizedPfS_S_i --------------------------
	.section	.text._Z28multiplyMatricesGPUOptimizedPfS_S_i,"ax",@progbits
	.align	128
        .global         _Z28multiplyMatricesGPUOptimizedPfS_S_i
        .type           _Z28multiplyMatricesGPUOptimizedPfS_S_i,@function
        .size           _Z28multiplyMatricesGPUOptimizedPfS_S_i,(.L_x_13 - _Z28multiplyMatricesGPUOptimizedPfS_S_i)
        .other          _Z28multiplyMatricesGPUOptimizedPfS_S_i,@"STO_CUDA_ENTRY STV_DEFAULT"
_Z28multiplyMatricesGPUOptimizedPfS_S_i:
.text._Z28multiplyMatricesGPUOptimizedPfS_S_i:
[----:B------:R-:W-:Y:S01]  /*0000*/  LDC R1, c[0x0][0x37c] ;  /* 0x0000df00ff017b82 */ /* 0x000fe20000000800 */
[----:B------:R-:W0:Y:S07]  /*0010*/  S2R R0, SR_TID.Y ;  /* 0x0000000000007919 */ /* 0x000e2e0000002200 */
[----:B------:R-:W0:Y:S01]  /*0020*/  S2UR UR4, SR_CTAID.Y ;  /* 0x00000000000479c3 */ /* 0x000e220000002600 */
[----:B------:R-:W1:Y:S01]  /*0030*/  LDCU UR20, c[0x0][0x398] ;  /* 0x00007300ff1477ac */ /* 0x000e620008000800 */
[----:B------:R-:W2:Y:S06]  /*0040*/  S2R R3, SR_TID.X ;  /* 0x0000000000037919 */ /* 0x000eac0000002100 */
[----:B------:R-:W0:Y:S08]  /*0050*/  LDC R13, c[0x0][0x364] ;  /* 0x0000d900ff0d7b82 */ /* 0x000e300000000800 */
[----:B------:R-:W2:Y:S08]  /*0060*/  S2UR UR5, SR_CTAID.X ;  /* 0x00000000000579c3 */ /* 0x000eb00000002500 */
[----:B------:R-:W2:Y:S01]  /*0070*/  LDC R2, c[0x0][0x360] ;  /* 0x0000d800ff027b82 */ /* 0x000ea20000000800 */
[----:B0-----:R-:W-:-:S02]  /*0080*/  IMAD R13, R13, UR4, R0 ;  /* 0x000000040d0d7c24 */ /* 0x001fc4000f8e0200 */
[----:B--2---:R-:W-:-:S05]  /*0090*/  IMAD R0, R2, UR5, R3 ;  /* 0x0000000502007c24 */ /* 0x004fca000f8e0203 */
[----:B------:R-:W-:-:S04]  /*00a0*/  VIMNMX R2, PT, PT, R13, R0, !PT ;  /* 0x000000000d027248 */ /* 0x000fc80007fe0100 */
[----:B-1----:R-:W-:-:S13]  /*00b0*/  ISETP.GE.AND P0, PT, R2, UR20, PT ;  /* 0x0000001402007c0c */ /* 0x002fda000bf06270 */
[----:B------:R-:W-:Y:S05]  /*00c0*/  @P0 EXIT ;  /* 0x000000000000094d */ /* 0x000fea0003800000 */
[----:B------:R-:W-:Y:S01]  /*00d0*/  UISETP.GE.U32.AND UP0, UPT, UR20, 0x8, UPT ;  /* 0x000000081400788c */ /* 0x000fe2000bf06070 */
[----:B------:R-:W-:Y:S02]  /*00e0*/  HFMA2 R12, -RZ, RZ, 0, 0 ;  /* 0x00000000ff0c7431 */ /* 0x000fe400000001ff */
[----:B------:R-:W-:Y:S01]  /*00f0*/  IMAD R13, R13, UR20, RZ ;  /* 0x000000140d0d7c24 */ /* 0x000fe2000f8e02ff */
[----:B------:R-:W-:Y:S01]  /*0100*/  UMOV UR4, URZ ;  /* 0x000000ff00047c82 */ /* 0x000fe20008000000 */
[----:B------:R-:W0:Y:S04]  /*0110*/  LDCU.64 UR18, c[0x0][0x358] ;  /* 0x00006b00ff1277ac */ /* 0x000e280008000a00 */
[----:B------:R-:W-:Y:S05]  /*0120*/  BRA.U !UP0, `(.L_x_0) ;  /* 0x0000000508047547 */ /* 0x000fea000b800000 */
[----:B------:R-:W1:Y:S01]  /*0130*/  LDCU.128 UR24, c[0x0][0x380] ;  /* 0x00007000ff1877ac */ /* 0x000e620008000c00 */
[----:B------:R-:W-:Y:S02]  /*0140*/  MOV R12, RZ ;  /* 0x000000ff000c7202 */ /* 0x000fe40000000f00 */
[----:B------:R-:W-:Y:S01]  /*0150*/  MOV R14, R0 ;  /* 0x00000000000e7202 */ /* 0x000fe20000000f00 */
[----:B------:R-:W-:-:S04]  /*0160*/  ULOP3.LUT UR4, UR20, 0x7ffffff8, URZ, 0xc0, !UPT ;  /* 0x7ffffff814047892 */ /* 0x000fc8000f8ec0ff */
[----:B------:R-:W-:Y:S01]  /*0170*/  UIADD3 UR5, UPT, UPT, -UR4, URZ, URZ ;  /* 0x000000ff04057290 */ /* 0x000fe2000fffe1ff */
[----:B-1----:R-:W-:Y:S01]  /*0180*/  MOV R2, UR24 ;  /* 0x0000001800027c02 */ /* 0x002fe20008000f00 */
[----:B------:R-:W-:Y:S01]  /*0190*/  UIMAD.WIDE UR6, UR20, 0x8, UR26 ;  /* 0x00000008140678a5 */ /* 0x000fe2000f8e021a */
[----:B------:R-:W-:Y:S01]  /*01a0*/  MOV R3, UR25 ;  /* 0x0000001900037c02 */ /* 0x000fe20008000f00 */
[----:B------:R-:W-:Y:S02]  /*01b0*/  UIMAD.WIDE UR8, UR20, 0xc, UR26 ;  /* 0x0000000c140878a5 */ /* 0x000fe4000f8e021a */
[----:B------:R-:W-:Y:S01]  /*01c0*/  UIMAD.WIDE UR10, UR20, 0x10, UR26 ;  /* 0x00000010140a78a5 */ /* 0x000fe2000f8e021a */
[----:B------:R-:W-:Y:S01]  /*01d0*/  IMAD.WIDE.U32 R2, R13, 0x4, R2 ;  /* 0x000000040d027825 */ /* 0x000fe200078e0002 */
[----:B------:R-:W-:Y:S02]  /*01e0*/  UIMAD.WIDE UR12, UR20, 0x14, UR26 ;  /* 0x00000014140c78a5 */ /* 0x000fe4000f8e021a */
[----:B------:R-:W-:Y:S01]  /*01f0*/  UIMAD.WIDE UR14, UR20, 0x18, UR26 ;  /* 0x00000018140e78a5 */ /* 0x000fe2000f8e021a */
[----:B------:R-:W-:Y:S01]  /*0200*/  IADD3 R2, P0, PT, R2, 0x10, RZ ;  /* 0x0000001002027810 */ /* 0x000fe20007f1e0ff */
[----:B------:R-:W-:-:S03]  /*0210*/  UIMAD.WIDE UR16, UR20, 0x1c, UR26 ;  /* 0x0000001c141078a5 */ /* 0x000fc6000f8e021a */
[----:B------:R-:W-:-:S09]  /*0220*/  IADD3.X R3, PT, PT, RZ, R3, RZ, P0, !PT ;  /* 0x00000003ff037210 */ /* 0x000fd200007fe4ff */
.L_x_1:
[----:B------:R-:W-:Y:S01]  /*0230*/  UIMAD.WIDE UR22, UR20, 0x4, UR26 ;  /* 0x00000004141678a5 */ /* 0x000fe2000f8e021a */
[----:B------:R-:W-:Y:S02]  /*0240*/  IMAD.MOV.U32 R23, RZ, RZ, 0x4 ;  /* 0x00000004ff177424 */ /* 0x000fe400078e00ff */
[----:B------:R-:W-:Y:S01]  /*0250*/  HFMA2 R11, -RZ, RZ, 0, 2.384185791015625e-07 ;  /* 0x00000004ff0b7431 */ /* 0x000fe200000001ff */
[----:B------:R-:W-:Y:S01]  /*0260*/  MOV R25, 0x4 ;  /* 0x0000000400197802 */ /* 0x000fe20000000f00 */
[----:B0-----:R-:W2:Y:S01]  /*0270*/  LDG.E R21, desc[UR18][R2.64+-0x10] ;  /* 0xfffff01202157981 */ /* 0x001ea2000c1e1900 */
[C---:B------:R-:W-:Y:S01]  /*0280*/  IMAD.WIDE R22, R14.reuse, R23, UR26 ;  /* 0x0000001a0e167e25 */ /* 0x040fe2000f8e0217 */
[----:B------:R-:W-:Y:S02]  /*0290*/  MOV R8, UR22 ;  /* 0x0000001600087c02 */ /* 0x000fe40008000f00 */
[----:B------:R-:W-:Y:S01]  /*02a0*/  MOV R9, UR23 ;  /* 0x0000001700097c02 */ /* 0x000fe20008000f00 */
[----:B------:R-:W3:Y:S02]  /*02b0*/  LDG.E R19, desc[UR18][R2.64+-0xc] ;  /* 0xfffff41202137981 */ /* 0x000ee4000c1e1900 */
[----:B------:R-:W-:-:S02]  /*02c0*/  IMAD.WIDE R8, R14, 0x4, R8 ;  /* 0x000000040e087825 */ /* 0x000fc400078e0208 */
[----:B------:R-:W2:Y:S01]  /*02d0*/  LDG.E R22, desc[UR18][R22.64] ;  /* 0x0000001216167981 */ /* 0x000ea2000c1e1900 */
[----:B------:R-:W-:Y:S01]  /*02e0*/  MOV R5, 0x4 ;  /* 0x0000000400057802 */ /* 0x000fe20000000f00 */
[C---:B------:R-:W-:Y:S02]  /*02f0*/  IMAD.WIDE R24, R14.reuse, R25, UR6 ;  /* 0x000000060e187e25 */ /* 0x040fe4000f8e0219 */
[----:B------:R0:W3:Y:S02]  /*0300*/  LDG.E R20, desc[UR18][R8.64] ;  /* 0x0000001208147981 */ /* 0x0000e4000c1e1900 */
[----:B------:R-:W-:Y:S02]  /*0310*/  IMAD.WIDE R10, R14, R11, UR8 ;  /* 0x000000080e0a7e25 */ /* 0x000fe4000f8e020b */
[----:B------:R-:W4:Y:S04]  /*0320*/  LDG.E R18, desc[UR18][R24.64] ;  /* 0x0000001218127981 */ /* 0x000f28000c1e1900 */
[----:B------:R-:W4:Y:S01]  /*0330*/  LDG.E R17, desc[UR18][R2.64+-0x8] ;  /* 0xfffff81202117981 */ /* 0x000f22000c1e1900 */
[----:B0-----:R-:W-:-:S02]  /*0340*/  HFMA2 R9, -RZ, RZ, 0, 2.384185791015625e-07 ;  /* 0x00000004ff097431 */ /* 0x001fc400000001ff */
[----:B------:R-:W-:Y:S01]  /*0350*/  IMAD.MOV.U32 R7, RZ, RZ, 0x4 ;  /* 0x00000004ff077424 */ /* 0x000fe200078e00ff */
[----:B------:R0:W5:Y:S01]  /*0360*/  LDG.E R16, desc[UR18][R10.64] ;  /* 0x000000120a107981 */ /* 0x000162000c1e1900 */
[----:B------:R-:W-:-:S03]  /*0370*/  IMAD.WIDE R4, R14, R5, UR10 ;  /* 0x0000000a0e047e25 */ /* 0x000fc6000f8e0205 */
[----:B------:R-:W5:Y:S01]  /*0380*/  LDG.E R15, desc[UR18][R2.64+-0x4] ;  /* 0xfffffc12020f7981 */ /* 0x000f62000c1e1900 */
[C---:B------:R-:W-:Y:S01]  /*0390*/  IMAD.WIDE R6, R14.reuse, R7, UR12 ;  /* 0x0000000c0e067e25 */ /* 0x040fe2000f8e0207 */
[----:B------:R-:W-:Y:S02]  /*03a0*/  MOV R27, 0x4 ;  /* 0x00000004001b7802 */ /* 0x000fe40000000f00 */
[----:B------:R1:W5:Y:S01]  /*03b0*/  LDG.E R4, desc[UR18][R4.64] ;  /* 0x0000001204047981 */ /* 0x000362000c1e1900 */
[----:B------:R-:W-:-:S03]  /*03c0*/  IMAD.WIDE R8, R14, R9, UR14 ;  /* 0x0000000e0e087e25 */ /* 0x000fc6000f8e0209 */
[----:B------:R-:W5:Y:S01]  /*03d0*/  LDG.E R23, desc[UR18][R2.64] ;  /* 0x0000001202177981 */ /* 0x000f62000c1e1900 */
[----:B0-----:R-:W-:-:S03]  /*03e0*/  IMAD.WIDE R10, R14, R27, UR16 ;  /* 0x000000100e0a7e25 */ /* 0x001fc6000f8e021b */
[----:B------:R-:W5:Y:S04]  /*03f0*/  LDG.E R7, desc[UR18][R6.64] ;  /* 0x0000001206077981 */ /* 0x000f68000c1e1900 */
[----:B------:R-:W5:Y:S04]  /*0400*/  LDG.E R24, desc[UR18][R2.64+0x4] ;  /* 0x0000041202187981 */ /* 0x000f68000c1e1900 */
[----:B------:R-:W5:Y:S04]  /*0410*/  LDG.E R8, desc[UR18][R8.64] ;  /* 0x0000001208087981 */ /* 0x000f68000c1e1900 */
[----:B------:R-:W5:Y:S04]  /*0420*/  LDG.E R25, desc[UR18][R2.64+0x8] ;  /* 0x0000081202197981 */ /* 0x000f68000c1e1900 */
[----:B------:R-:W5:Y:S04]  /*0430*/  LDG.E R10, desc[UR18][R10.64] ;  /* 0x000000120a0a7981 */ /* 0x000f68000c1e1900 */
[----:B------:R0:W5:Y:S01]  /*0440*/  LDG.E R27, desc[UR18][R2.64+0xc] ;  /* 0x00000c12021b7981 */ /* 0x000162000c1e1900 */
[----:B------:R-:W-:-:S04]  /*0450*/  UIADD3 UR5, UPT, UPT, UR5, 0x8, URZ ;  /* 0x0000000805057890 */ /* 0x000fc8000fffe0ff */
[----:B------:R-:W-:Y:S01]  /*0460*/  UISETP.NE.AND UP0, UPT, UR5, URZ, UPT ;  /* 0x000000ff0500728c */ /* 0x000fe2000bf05270 */
[----:B-1----:R-:W-:Y:S02]  /*0470*/  MOV R5, UR20 ;  /* 0x0000001400057c02 */ /* 0x002fe40008000f00 */
[----:B0-----:R-:W-:Y:S02]  /*0480*/  IADD3 R2, P0, PT, R2, 0x20, RZ ;  /* 0x0000002002027810 */ /* 0x001fe40007f1e0ff */
[----:B------:R-:W-:Y:S02]  /*0490*/  LEA R14, R5, R14, 0x3 ;  /* 0x0000000e050e7211 */ /* 0x000fe400078e18ff */
[----:B------:R-:W-:Y:S01]  /*04a0*/  IADD3.X R3, PT, PT, RZ, R3, RZ, P0, !PT ;  /* 0x00000003ff037210 */ /* 0x000fe200007fe4ff */
[----:B--2---:R-:W-:-:S04]  /*04b0*/  FFMA R22, R21, R22, R12 ;  /* 0x0000001615167223 */ /* 0x004fc8000000000c */
[----:B---3--:R-:W-:-:S04]  /*04c0*/  FFMA R20, R19, R20, R22 ;  /* 0x0000001413147223 */ /* 0x008fc80000000016 */
[----:B----4-:R-:W-:-:S04]  /*04d0*/  FFMA R18, R17, R18, R20 ;  /* 0x0000001211127223 */ /* 0x010fc80000000014 */
[----:B-----5:R-:W-:-:S04]  /*04e0*/  FFMA R16, R15, R16, R18 ;  /* 0x000000100f107223 */ /* 0x020fc80000000012 */
[----:B------:R-:W-:-:S04]  /*04f0*/  FFMA R23, R23, R4, R16 ;  /* 0x0000000417177223 */ /* 0x000fc80000000010 */
[----:B------:R-:W-:-:S04]  /*0500*/  FFMA R24, R24, R7, R23 ;  /* 0x0000000718187223 */ /* 0x000fc80000000017 */
[----:B------:R-:W-:-:S04]  /*0510*/  FFMA R8, R25, R8, R24 ;  /* 0x0000000819087223 */ /* 0x000fc80000000018 */
[----:B------:R-:W-:Y:S01]  /*0520*/  FFMA R12, R27, R10, R8 ;  /* 0x0000000a1b0c7223 */ /* 0x000fe20000000008 */
[----:B------:R-:W-:Y:S06]  /*0530*/  BRA.U UP0, `(.L_x_1) ;  /* 0xfffffffd003c7547 */ /* 0x000fec000b83ffff */
.L_x_0:
[----:B------:R-:W-:-:S04]  /*0540*/  ULOP3.LUT UR6, UR20, 0x7, URZ, 0xc0, !UPT ;  /* 0x0000000714067892 */ /* 0x000fc8000f8ec0ff */
[----:B------:R-:W-:-:S09]  /*0550*/  UISETP.NE.AND UP0, UPT, UR6, URZ, UPT ;  /* 0x000000ff0600728c */ /* 0x000fd2000bf05270 */
[----:B------:R-:W-:Y:S05]  /*0560*/  BRA.U !UP0, `(.L_x_2) ;  /* 0x0000000508387547 */ /* 0x000fea000b800000 */
[----:B------:R-:W-:Y:S02]  /*0570*/  UISETP.GE.U32.AND UP0, UPT, UR6, 0x4, UPT ;  /* 0x000000040600788c */ /* 0x000fe4000bf06070 */
[----:B------:R-:W-:-:S04]  /*0580*/  ULOP3.LUT UR5, UR20, 0x3, URZ, 0xc0, !UPT ;  /* 0x0000000314057892 */ /* 0x000fc8000f8ec0ff */
[----:B------:R-:W-:-:S03]  /*0590*/  UISETP.NE.AND UP1, UPT, UR5, URZ, UPT ;  /* 0x000000ff0500728c */ /* 0x000fc6000bf25270 */
[----:B------:R-:W-:Y:S08]  /*05a0*/  BRA.U !UP0, `(.L_x_3) ;  /* 0x00000001087c7547 */ /* 0x000ff0000b800000 */
[----:B------:R-:W1:Y:S01]  /*05b0*/  LDC.64 R6, c[0x0][0x388] ;  /* 0x0000e200ff067b82 */ /* 0x000e620000000a00 */
[----:B------:R-:W2:Y:S01]  /*05c0*/  LDCU.64 UR6, c[0x0][0x380] ;  /* 0x00007000ff0677ac */ /* 0x000ea20008000a00 */
[----:B------:R-:W-:Y:S01]  /*05d0*/  IMAD.U32 R9, RZ, RZ, UR4 ;  /* 0x00000004ff097e24 */ /* 0x000fe2000f8e00ff */
[C---:B------:R-:W-:Y:S02]  /*05e0*/  IADD3 R3, PT, PT, R13.reuse, UR4, RZ ;  /* 0x000000040d037c10 */ /* 0x040fe4000fffe0ff */
[----:B------:R-:W-:Y:S01]  /*05f0*/  IADD3 R10, P0, PT, R13, UR4, RZ ;  /* 0x000000040d0a7c10 */ /* 0x000fe2000ff1e0ff */
[----:B------:R-:W-:Y:S01]  /*0600*/  IMAD R9, R9, UR20, R0 ;  /* 0x0000001409097c24 */ /* 0x000fe2000f8e0200 */
[----:B------:R-:W-:Y:S01]  /*0610*/  MOV R11, UR20 ;  /* 0x00000014000b7c02 */ /* 0x000fe20008000f00 */
[----:B------:R-:W3:Y:S01]  /*0620*/  LDC.64 R4, c[0x0][0x380] ;  /* 0x0000e000ff047b82 */ /* 0x000ee20000000a00 */
[----:B------:R-:W-:Y:S01]  /*0630*/  MOV R15, UR20 ;  /* 0x00000014000f7c02 */ /* 0x000fe20008000f00 */
[----:B-1----:R-:W-:Y:S01]  /*0640*/  IMAD.WIDE R6, R9, 0x4, R6 ;  /* 0x0000000409067825 */ /* 0x002fe200078e0206 */
[----:B------:R-:W-:-:S05]  /*0650*/  MOV R9, UR20 ;  /* 0x0000001400097c02 */ /* 0x000fca0008000f00 */
[----:B------:R-:W-:Y:S02]  /*0660*/  IMAD.WIDE R8, R9, 0x4, R6 ;  /* 0x0000000409087825 */ /* 0x000fe400078e0206 */
[----:B0-----:R-:W4:Y:S02]  /*0670*/  LDG.E R6, desc[UR18][R6.64] ;  /* 0x0000001206067981 */ /* 0x001f24000c1e1900 */
[----:B---3--:R-:W-:Y:S01]  /*0680*/  IMAD.WIDE.U32 R4, R3, 0x4, R4 ;  /* 0x0000000403047825 */ /* 0x008fe200078e0004 */
[----:B------:R-:W-:Y:S01]  /*0690*/  IADD3.X R3, PT, PT, RZ, RZ, RZ, P0, !PT ;  /* 0x000000ffff037210 */ /* 0x000fe200007fe4ff */
[----:B------:R-:W3:Y:S01]  /*06a0*/  LDG.E R17, desc[UR18][R8.64] ;  /* 0x0000001208117981 */ /* 0x000ee2000c1e1900 */
[----:B--2---:R-:W-:-:S03]  /*06b0*/  LEA R2, P0, R10, UR6, 0x2 ;  /* 0x000000060a027c11 */ /* 0x004fc6000f8010ff */
[----:B------:R-:W4:Y:S01]  /*06c0*/  LDG.E R5, desc[UR18][R4.64] ;  /* 0x0000001204057981 */ /* 0x000f22000c1e1900 */
[----:B------:R-:W-:Y:S01]  /*06d0*/  LEA.HI.X R3, R10, UR7, R3, 0x2, P0 ;  /* 0x000000070a037c11 */ /* 0x000fe200080f1403 */
[----:B------:R-:W-:-:S04]  /*06e0*/  IMAD.WIDE R10, R11, 0x4, R8 ;  /* 0x000000040b0a7825 */ /* 0x000fc800078e0208 */
[----:B------:R-:W3:Y:S01]  /*06f0*/  LDG.E R16, desc[UR18][R2.64+0x4] ;  /* 0x0000041202107981 */ /* 0x000ee2000c1e1900 */
[----:B------:R-:W-:-:S03]  /*0700*/  IMAD.WIDE R14, R15, 0x4, R10 ;  /* 0x000000040f0e7825 */ /* 0x000fc600078e020a */
[----:B------:R-:W2:Y:S04]  /*0710*/  LDG.E R19, desc[UR18][R10.64] ;  /* 0x000000120a137981 */ /* 0x000ea8000c1e1900 */
[----:B------:R-:W2:Y:S04]  /*0720*/  LDG.E R18, desc[UR18][R2.64+0x8] ;  /* 0x0000081202127981 */ /* 0x000ea8000c1e1900 */
[----:B------:R-:W5:Y:S04]  /*0730*/  LDG.E R20, desc[UR18][R2.64+0xc] ;  /* 0x00000c1202147981 */ /* 0x000f68000c1e1900 */
[----:B------:R-:W5:Y:S01]  /*0740*/  LDG.E R14, desc[UR18][R14.64] ;  /* 0x000000120e0e7981 */ /* 0x000f62000c1e1900 */
[----:B------:R-:W-:Y:S01]  /*0750*/  UIADD3 UR4, UPT, UPT, UR4, 0x4, URZ ;  /* 0x0000000404047890 */ /* 0x000fe2000fffe0ff */
[----:B----4-:R-:W-:-:S04]  /*0760*/  FFMA R5, R5, R6, R12 ;  /* 0x0000000605057223 */ /* 0x010fc8000000000c */
[----:B---3--:R-:W-:-:S04]  /*0770*/  FFMA R5, R16, R17, R5 ;  /* 0x0000001110057223 */ /* 0x008fc80000000005 */
[----:B--2---:R-:W-:-:S04]  /*0780*/  FFMA R5, R18, R19, R5 ;  /* 0x0000001312057223 */ /* 0x004fc80000000005 */
[----:B-----5:R-:W-:-:S07]  /*0790*/  FFMA R12, R20, R14, R5 ;  /* 0x0000000e140c7223 */ /* 0x020fce0000000005 */
.L_x_3:
[----:B------:R-:W-:Y:S05]  /*07a0*/  BRA.U !UP1, `(.L_x_2) ;  /* 0x0000000109a87547 */ /* 0x000fea000b800000 */
[----:B------:R-:W-:Y:S01]  /*07b0*/  UISETP.NE.AND UP0, UPT, UR5, 0x1, UPT ;  /* 0x000000010500788c */ /* 0x000fe2000bf05270 */
[----:B------:R-:W-:Y:S01]  /*07c0*/  MOV R7, UR4 ;  /* 0x0000000400077c02 */ /* 0x000fe20008000f00 */
[----:B------:R-:W-:Y:S02]  /*07d0*/  ULOP3.LUT UR5, UR20, 0x1, URZ, 0xc0, !UPT ;  /* 0x0000000114057892 */ /* 0x000fe4000f8ec0ff */
[----:B------:R-:W-:Y:S02]  /*07e0*/  MOV R15, UR20 ;  /* 0x00000014000f7c02 */ /* 0x000fe40008000f00 */
[----:B------:R-:W-:Y:S01]  /*07f0*/  UISETP.NE.U32.AND UP1, UPT, UR5, 0x1, UPT ;  /* 0x000000010500788c */ /* 0x000fe2000bf25070 */
[----:B------:R-:W-:-:S04]  /*0800*/  PLOP3.LUT P1, PT, PT, PT, UP0, 0x80, 0x8 ;  /* 0x000000000008781c */ /* 0x000fc80003f2f008 */
[----:B------:R-:W1:Y:S01]  /*0810*/  @UP0 LDCU.128 UR8, c[0x0][0x380] ;  /* 0x00007000ff0807ac */ /* 0x000e620008000c00 */
[----:B------:R-:W-:Y:S01]  /*0820*/  PLOP3.LUT P0, PT, PT, PT, UP1, 0x80, 0x8 ;  /* 0x000000000008781c */ /* 0x000fe20003f0f018 */
[----:B------:R-:W2:Y:S04]  /*0830*/  @UP0 LDCU.64 UR6, c[0x0][0x380] ;  /* 0x00007000ff0607ac */ /* 0x000ea80008000a00 */
[----:B------:R-:W3:Y:S03]  /*0840*/  @!UP1 LDCU.128 UR12, c[0x0][0x380] ;  /* 0x00007000ff0c97ac */ /* 0x000ee60008000c00 */
[C---:B------:R-:W-:Y:S02]  /*0850*/  @P1 IADD3 R3, PT, PT, R13.reuse, UR4, RZ ;  /* 0x000000040d031c10 */ /* 0x040fe4000fffe0ff */
[----:B------:R-:W-:Y:S01]  /*0860*/  @P1 IADD3 R6, P2, PT, R13, UR4, RZ ;  /* 0x000000040d061c10 */ /* 0x000fe2000ff5e0ff */
[----:B------:R-:W-:Y:S01]  /*0870*/  @UP0 UIADD3 UR4, UPT, UPT, UR4, 0x2, URZ ;  /* 0x0000000204040890 */ /* 0x000fe2000fffe0ff */
[----:B-1----:R-:W-:Y:S01]  /*0880*/  MOV R11, UR9 ;  /* 0x00000009000b7c02 */ /* 0x002fe20008000f00 */
[----:B------:R-:W-:Y:S01]  /*0890*/  IMAD.U32 R10, RZ, RZ, UR8 ;  /* 0x00000008ff0a7e24 */ /* 0x000fe2000f8e00ff */
[----:B------:R-:W-:-:S02]  /*08a0*/  MOV R4, UR10 ;  /* 0x0000000a00047c02 */ /* 0x000fc40008000f00 */
[----:B------:R-:W-:Y:S01]  /*08b0*/  MOV R5, UR11 ;  /* 0x0000000b00057c02 */ /* 0x000fe20008000f00 */
[----:B------:R-:W-:-:S04]  /*08c0*/  @P1 IMAD.WIDE.U32 R10, R3, 0x4, R10 ;  /* 0x00000004030a1825 */ /* 0x000fc800078e000a */
[----:B------:R-:W-:Y:S01]  /*08d0*/  @P1 IMAD R3, R7, UR20, R0 ;  /* 0x0000001407031c24 */ /* 0x000fe2000f8e0200 */
[----:B------:R-:W-:Y:S01]  /*08e0*/  @P1 IADD3.X R7, PT, PT, RZ, RZ, RZ, P2, !PT ;  /* 0x000000ffff071210 */ /* 0x000fe200017fe4ff */
[----:B------:R-:W-:Y:S01]  /*08f0*/  IMAD.U32 R19, RZ, RZ, UR4 ;  /* 0x00000004ff137e24 */ /* 0x000fe2000f8e00ff */
[C---:B--2---:R-:W-:Y:S01]  /*0900*/  @P1 LEA R2, P2, R6.reuse, UR6, 0x2 ;  /* 0x0000000606021c11 */ /* 0x044fe2000f8410ff */
[----:B------:R-:W-:Y:S01]  /*0910*/  @P1 IMAD.WIDE R4, R3, 0x4, R4 ;  /* 0x0000000403041825 */ /* 0x000fe200078e0204 */
[----:B------:R-:W-:Y:S01]  /*0920*/  @!P0 IADD3 R17, PT, PT, R13, UR4, RZ ;  /* 0x000000040d118c10 */ /* 0x000fe2000fffe0ff */
[----:B0-----:R-:W2:Y:S01]  /*0930*/  @P1 LDG.E R11, desc[UR18][R10.64] ;  /* 0x000000120a0b1981 */ /* 0x001ea2000c1e1900 */
[----:B------:R-:W-:Y:S01]  /*0940*/  @P1 LEA.HI.X R3, R6, UR7, R7, 0x2, P2 ;  /* 0x0000000706031c11 */ /* 0x000fe200090f1407 */
[----:B------:R-:W-:Y:S01]  /*0950*/  @!P0 IMAD R19, R19, UR20, R0 ;  /* 0x0000001413138c24 */ /* 0x000fe2000f8e0200 */
[----:B---3--:R-:W-:Y:S01]  /*0960*/  MOV R6, UR12 ;  /* 0x0000000c00067c02 */ /* 0x008fe20008000f00 */
[----:B------:R-:W-:Y:S01]  /*0970*/  @P1 IMAD.WIDE R14, R15, 0x4, R4 ;  /* 0x000000040f0e1825 */ /* 0x000fe200078e0204 */
[----:B------:R-:W-:Y:S01]  /*0980*/  MOV R7, UR13 ;  /* 0x0000000d00077c02 */ /* 0x000fe20008000f00 */
[----:B------:R-:W2:Y:S01]  /*0990*/  @P1 LDG.E R4, desc[UR18][R4.64] ;  /* 0x0000001204041981 */ /* 0x000ea2000c1e1900 */
[----:B------:R-:W-:-:S02]  /*09a0*/  MOV R8, UR14 ;  /* 0x0000000e00087c02 */ /* 0x000fc40008000f00 */
[----:B------:R-:W-:Y:S01]  /*09b0*/  MOV R9, UR15 ;  /* 0x0000000f00097c02 */ /* 0x000fe20008000f00 */
[----:B------:R-:W-:Y:S01]  /*09c0*/  @!P0 IMAD.WIDE.U32 R6, R17, 0x4, R6 ;  /* 0x0000000411068825 */ /* 0x000fe200078e0006 */
[----:B------:R-:W3:Y:S03]  /*09d0*/  @P1 LDG.E R14, desc[UR18][R14.64] ;  /* 0x000000120e0e1981 */ /* 0x000ee6000c1e1900 */
[----:B------:R-:W-:Y:S01]  /*09e0*/  @!P0 IMAD.WIDE R8, R19, 0x4, R8 ;  /* 0x0000000413088825 */ /* 0x000fe200078e0208 */
[----:B------:R-:W3:Y:S04]  /*09f0*/  @P1 LDG.E R2, desc[UR18][R2.64+0x4] ;  /* 0x0000041202021981 */ /* 0x000ee8000c1e1900 */
[----:B------:R-:W4:Y:S04]  /*0a00*/  @!P0 LDG.E R7, desc[UR18][R6.64] ;  /* 0x0000001206078981 */ /* 0x000f28000c1e1900 */
[----:B------:R-:W4:Y:S01]  /*0a10*/  @!P0 LDG.E R8, desc[UR18][R8.64] ;  /* 0x0000001208088981 */ /* 0x000f22000c1e1900 */
[----:B--2---:R-:W-:-:S04]  /*0a20*/  @P1 FFMA R11, R11, R4, R12 ;  /* 0x000000040b0b1223 */ /* 0x004fc8000000000c */
[----:B---3--:R-:W-:-:S04]  /*0a30*/  @P1 FFMA R12, R2, R14, R11 ;  /* 0x0000000e020c1223 */ /* 0x008fc8000000000b */
[----:B----4-:R-:W-:-:S07]  /*0a40*/  @!P0 FFMA R12, R7, R8, R12 ;  /* 0x00000008070c8223 */ /* 0x010fce000000000c */
.L_x_2:
[----:B------:R-:W1:Y:S01]  /*0a50*/  LDC.64 R2, c[0x0][0x390] ;  /* 0x0000e400ff027b82 */ /* 0x000e620000000a00 */
[----:B------:R-:W-:-:S05]  /*0a60*/  IADD3 R13, PT, PT, R0, R13, RZ ;  /* 0x0000000d000d7210 */ /* 0x000fca0007ffe0ff */
[----:B-1----:R-:W-:-:S05]  /*0a70*/  IMAD.WIDE R2, R13, 0x4, R2 ;  /* 0x000000040d027825 */ /* 0x002fca00078e0202 */
[----:B0-----:R-:W-:Y:S01]  /*0a80*/  STG.E desc[UR18][R2.64], R12 ;  /* 0x0000000c02007986 */ /* 0x001fe2000c101912 */
[----:B------:R-:W-:Y:S05]  /*0a90*/  EXIT ;  /* 0x000000000000794d */ /* 0x000fea0003800000 */
.L_x_4:
[----:B------:R-:W-:-:S00]  /*0aa0*/  BRA `(.L_x_4) ;  /* 0xfffffffc00fc7947 */ /* 0x000fc0000383ffff */
[----:B------:R-:W-:-:S00]  /*0ab0*/  NOP ;  /* 0x0000000000007918 */ /* 0x000fc00000000000 */
        /* <DEDUP_REMOVED lines=12> */
.L_x_13:


//--------------------- .text._Z19multiplyMatricesGPUPfS_S_i --------------------------
	.section	.text._Z19multiplyMatricesGPUPfS_S_i,"ax",@progbits
	.align	128
        .global         _Z19multiplyMatricesGPUPfS_S_i
        .type           _Z19multiplyMatricesGPUPfS_S_i,@function
        .size           _Z19multiplyMatricesGPUPfS_S_i,(.L_x_14 - _Z19multiplyMatricesGPUPfS_S_i)
        .other          _Z19multiplyMatricesGPUPfS_S_i,@"STO_CUDA_ENTRY STV_DEFAULT"
_Z19multiplyMatricesGPUPfS_S_i:
.text._Z19multiplyMatricesGPUPfS_S_i:
[----:B------:R-:W-:Y:S08]  /*0000*/  LDC R1, c[0x0][0x37c] ;  /* 0x0000df00ff017b82 */ /* 0x000ff00000000800 */
[----:B------:R-:W0:Y:S02]  /*0010*/  LDC R3, c[0x0][0x398] ;  /* 0x0000e600ff037b82 */ /* 0x000e240000000800 */
[----:B0-----:R-:W-:-:S13]  /*0020*/  ISETP.GE.AND P0, PT, R3, 0x1, PT ;  /* 0x000000010300780c */ /* 0x001fda0003f06270 */
[----:B------:R-:W-:Y:S05]  /*0030*/  @!P0 EXIT ;  /* 0x000000000000894d */ /* 0x000fea0003800000 */
[C---:B------:R-:W-:Y:S01]  /*0040*/  IADD3 R0, PT, PT, R3.reuse, -0x1, RZ ;  /* 0xffffffff03007810 */ /* 0x040fe20007ffe0ff */
[----:B------:R-:W0:Y:S01]  /*0050*/  LDCU.64 UR6, c[0x0][0x358] ;  /* 0x00006b00ff0677ac */ /* 0x000e220008000a00 */
[C---:B------:R-:W-:Y:S02]  /*0060*/  LOP3.LUT R2, R3.reuse, 0x7, RZ, 0xc0, !PT ;  /* 0x0000000703027812 */ /* 0x040fe400078ec0ff */
[----:B------:R-:W-:Y:S01]  /*0070*/  ISETP.GE.U32.AND P0, PT, R0, 0x7, PT ;  /* 0x000000070000780c */ /* 0x000fe20003f06070 */
[----:B------:R-:W-:Y:S01]  /*0080*/  UMOV UR4, URZ ;  /* 0x000000ff00047c82 */ /* 0x000fe20008000000 */
[C---:B------:R-:W-:Y:S02]  /*0090*/  LOP3.LUT R0, R3.reuse, 0x7ffffff8, RZ, 0xc0, !PT ;  /* 0x7ffffff803007812 */ /* 0x040fe400078ec0ff */
[----:B------:R-:W-:Y:S02]  /*00a0*/  LOP3.LUT R3, R3, 0x3, RZ, 0xc0, !PT ;  /* 0x0000000303037812 */ /* 0x000fe400078ec0ff */
[----:B------:R-:W-:-:S07]  /*00b0*/  IADD3 R4, PT, PT, -R0, RZ, RZ ;  /* 0x000000ff00047210 */ /* 0x000fce0007ffe1ff */
.L_x_11:
[----:B-1----:R-:W1:Y:S01]  /*00c0*/  LDCU UR8, c[0x0][0x398] ;  /* 0x00007300ff0877ac */ /* 0x002e620008000800 */
[----:B------:R-:W-:Y:S01]  /*00d0*/  HFMA2 R5, -RZ, RZ, 0, 0 ;  /* 0x00000000ff057431 */ /* 0x000fe200000001ff */
[----:B-1----:R-:W-:Y:S02]  /*00e0*/  UIMAD UR5, UR4, UR8, URZ ;  /* 0x00000008040572a4 */ /* 0x002fe4000f8e02ff */
[----:B------:R-:W-:-:S04]  /*00f0*/  UIADD3 UR4, UPT, UPT, UR4, 0x1, URZ ;  /* 0x0000000104047890 */ /* 0x000fc8000fffe0ff */
[----:B------:R-:W-:-:S11]  /*0100*/  UISETP.NE.AND UP0, UPT, UR4, UR8, UPT ;  /* 0x000000080400728c */ /* 0x000fd6000bf05270 */
.L_x_10:
[----:B-1----:R-:W-:Y:S01]  /*0110*/  MOV R16, RZ ;  /* 0x000000ff00107202 */ /* 0x002fe20000000f00 */
[----:B------:R-:W-:Y:S01]  /*0120*/  IMAD.MOV.U32 R14, RZ, RZ, RZ ;  /* 0x000000ffff0e7224 */ /* 0x000fe200078e00ff */
[----:B------:R-:W-:Y:S06]  /*0130*/  @!P0 BRA `(.L_x_5) ;  /* 0x0000000000f08947 */ /* 0x000fec0003800000 */
[----:B------:R-:W1:Y:S01]  /*0140*/  LDC R8, c[0x0][0x398] ;  /* 0x0000e600ff087b82 */ /* 0x000e620000000800 */
[----:B------:R-:W-:Y:S01]  /*0150*/  MOV R16, RZ ;  /* 0x000000ff00107202 */ /* 0x000fe20000000f00 */
[----:B------:R-:W-:Y:S01]  /*0160*/  IMAD.MOV.U32 R10, RZ, RZ, R4 ;  /* 0x000000ffff0a7224 */ /* 0x000fe200078e0004 */
[----:B------:R-:W-:Y:S02]  /*0170*/  MOV R9, UR5 ;  /* 0x0000000500097c02 */ /* 0x000fe40008000f00 */
[-C--:B------:R-:W-:Y:S02]  /*0180*/  MOV R7, R5.reuse ;  /* 0x0000000500077202 */ /* 0x080fe40000000f00 */
[----:B-1----:R-:W-:Y:S01]  /*0190*/  IADD3 R11, PT, PT, R5, R8, RZ ;  /* 0x00000008050b7210 */ /* 0x002fe20007ffe0ff */
[C-C-:B------:R-:W-:Y:S01]  /*01a0*/  IMAD R25, R8.reuse, 0x3, R5.reuse ;  /* 0x0000000308197824 */ /* 0x140fe200078e0205 */
[CC--:B------:R-:W-:Y:S01]  /*01b0*/  LEA R6, R8.reuse, R5.reuse, 0x1 ;  /* 0x0000000508067211 */ /* 0x0c0fe200078e08ff */
[C-C-:B------:R-:W-:Y:S01]  /*01c0*/  IMAD R29, R8.reuse, 0x5, R5.reuse ;  /* 0x00000005081d7824 */ /* 0x140fe200078e0205 */
[C---:B------:R-:W-:Y:S01]  /*01d0*/  LEA R27, R8.reuse, R5, 0x2 ;  /* 0x00000005081b7211 */ /* 0x040fe200078e10ff */
[----:B------:R-:W-:-:S02]  /*01e0*/  IMAD R24, R8, 0x6, R5 ;  /* 0x0000000608187824 */ /* 0x000fc400078e0205 */
[----:B------:R-:W-:-:S07]  /*01f0*/  IMAD R26, R8, 0x7, R5 ;  /* 0x00000007081a7824 */ /* 0x000fce00078e0205 */
.L_x_6:
[----:B------:R-:W1:Y:S08]  /*0200*/  LDC.64 R14, c[0x0][0x388] ;  /* 0x0000e200ff0e7b82 */ /* 0x000e700000000a00 */
[----:B------:R-:W2:Y:S01]  /*0210*/  LDC.64 R12, c[0x0][0x380] ;  /* 0x0000e000ff0c7b82 */ /* 0x000ea20000000a00 */
[----:B-1----:R-:W-:-:S06]  /*0220*/  IMAD.WIDE.U32 R18, R7, 0x4, R14 ;  /* 0x0000000407127825 */ /* 0x002fcc00078e000e */
[----:B0-----:R-:W3:Y:S01]  /*0230*/  LDG.E R18, desc[UR6][R18.64] ;  /* 0x0000000612127981 */ /* 0x001ee2000c1e1900 */
[----:B--2---:R-:W-:-:S05]  /*0240*/  IMAD.WIDE.U32 R12, R9, 0x4, R12 ;  /* 0x00000004090c7825 */ /* 0x004fca00078e000c */
[----:B------:R-:W3:Y:S01]  /*0250*/  LDG.E R17, desc[UR6][R12.64] ;  /* 0x000000060c117981 */ /* 0x000ee2000c1e1900 */
[----:B------:R-:W-:-:S03]  /*0260*/  IMAD.WIDE.U32 R22, R11, 0x4, R14 ;  /* 0x000000040b167825 */ /* 0x000fc600078e000e */
[----:B------:R-:W2:Y:S01]  /*0270*/  LDG.E R19, desc[UR6][R12.64+0x8] ;  /* 0x000008060c137981 */ /* 0x000ea2000c1e1900 */
[----:B------:R-:W-:-:S03]  /*0280*/  IMAD.WIDE.U32 R20, R6, 0x4, R14 ;  /* 0x0000000406147825 */ /* 0x000fc600078e000e */
[----:B------:R-:W4:Y:S04]  /*0290*/  LDG.E R22, desc[UR6][R22.64] ;  /* 0x0000000616167981 */ /* 0x000f28000c1e1900 */
[----:B------:R-:W2:Y:S04]  /*02a0*/  LDG.E R20, desc[UR6][R20.64] ;  /* 0x0000000614147981 */ /* 0x000ea8000c1e1900 */
[----:B------:R-:W5:Y:S01]  /*02b0*/  LDG.E R23, desc[UR6][R12.64+0x10] ;  /* 0x000010060c177981 */ /* 0x000f62000c1e1900 */
[----:B---3--:R-:W-:-:S03]  /*02c0*/  FFMA R17, R17, R18, R16 ;  /* 0x0000001211117223 */ /* 0x008fc60000000010 */
[----:B------:R-:W4:Y:S02]  /*02d0*/  LDG.E R16, desc[UR6][R12.64+0x4] ;  /* 0x000004060c107981 */ /* 0x000f24000c1e1900 */
[----:B----4-:R-:W-:Y:S01]  /*02e0*/  FFMA R28, R16, R22, R17 ;  /* 0x00000016101c7223 */ /* 0x010fe20000000011 */
[----:B------:R-:W-:-:S04]  /*02f0*/  IMAD.WIDE.U32 R16, R25, 0x4, R14 ;  /* 0x0000000419107825 */ /* 0x000fc800078e000e */
[----:B--2---:R-:W-:Y:S01]  /*0300*/  FFMA R28, R19, R20, R28 ;  /* 0x00000014131c7223 */ /* 0x004fe2000000001c */
[--C-:B------:R-:W-:Y:S01]  /*0310*/  IMAD.WIDE.U32 R18, R27, 0x4, R14.reuse ;  /* 0x000000041b127825 */ /* 0x100fe200078e000e */
[----:B------:R-:W2:Y:S05]  /*0320*/  LDG.E R16, desc[UR6][R16.64] ;  /* 0x0000000610107981 */ /* 0x000eaa000c1e1900 */
[----:B------:R-:W5:Y:S04]  /*0330*/  LDG.E R18, desc[UR6][R18.64] ;  /* 0x0000000612127981 */ /* 0x000f68000c1e1900 */
[----:B------:R-:W2:Y:S01]  /*0340*/  LDG.E R17, desc[UR6][R12.64+0xc] ;  /* 0x00000c060c117981 */ /* 0x000ea2000c1e1900 */
[----:B------:R-:W-:-:S03]  /*0350*/  IMAD.WIDE.U32 R20, R29, 0x4, R14 ;  /* 0x000000041d147825 */ /* 0x000fc600078e000e */
[----:B------:R-:W3:Y:S04]  /*0360*/  LDG.E R19, desc[UR6][R12.64+0x1c] ;  /* 0x00001c060c137981 */ /* 0x000ee8000c1e1900 */
[----:B------:R-:W4:Y:S01]  /*0370*/  LDG.E R20, desc[UR6][R20.64] ;  /* 0x0000000614147981 */ /* 0x000f22000c1e1900 */
[----:B--2---:R-:W-:-:S03]  /*0380*/  FFMA R28, R17, R16, R28 ;  /* 0x00000010111c7223 */ /* 0x004fc6000000001c */
[----:B------:R-:W4:Y:S01]  /*0390*/  LDG.E R17, desc[UR6][R12.64+0x14] ;  /* 0x000014060c117981 */ /* 0x000f22000c1e1900 */
[----:B-----5:R-:W-:Y:S01]  /*03a0*/  FFMA R28, R23, R18, R28 ;  /* 0x00000012171c7223 */ /* 0x020fe2000000001c */
[--C-:B------:R-:W-:Y:S02]  /*03b0*/  IMAD.WIDE.U32 R22, R24, 0x4, R14.reuse ;  /* 0x0000000418167825 */ /* 0x100fe400078e000e */
[----:B------:R-:W2:Y:S02]  /*03c0*/  LDG.E R16, desc[UR6][R12.64+0x18] ;  /* 0x000018060c107981 */ /* 0x000ea4000c1e1900 */
[----:B------:R-:W-:Y:S02]  /*03d0*/  IMAD.WIDE.U32 R14, R26, 0x4, R14 ;  /* 0x000000041a0e7825 */ /* 0x000fe400078e000e */
[----:B------:R-:W2:Y:S04]  /*03e0*/  LDG.E R22, desc[UR6][R22.64] ;  /* 0x0000000616167981 */ /* 0x000ea8000c1e1900 */
[----:B------:R-:W3:Y:S01]  /*03f0*/  LDG.E R14, desc[UR6][R14.64] ;  /* 0x000000060e0e7981 */ /* 0x000ee2000c1e1900 */
[----:B------:R-:W-:-:S05]  /*0400*/  VIADD R10, R10, 0x8 ;  /* 0x000000080a0a7836 */ /* 0x000fca0000000000 */
[----:B------:R-:W-:Y:S01]  /*0410*/  ISETP.NE.AND P1, PT, R10, RZ, PT ;  /* 0x000000ff0a00720c */ /* 0x000fe20003f25270 */
[C---:B------:R-:W-:Y:S01]  /*0420*/  IMAD R29, R8.reuse, 0x8, R29 ;  /* 0x00000008081d7824 */ /* 0x040fe200078e021d */
[C---:B------:R-:W-:Y:S02]  /*0430*/  LEA R11, R8.reuse, R11, 0x3 ;  /* 0x0000000b080b7211 */ /* 0x040fe400078e18ff */
[C---:B------:R-:W-:Y:S02]  /*0440*/  LEA R6, R8.reuse, R6, 0x3 ;  /* 0x0000000608067211 */ /* 0x040fe400078e18ff */
[C---:B------:R-:W-:Y:S02]  /*0450*/  LEA R25, R8.reuse, R25, 0x3 ;  /* 0x0000001908197211 */ /* 0x040fe400078e18ff */
[C---:B------:R-:W-:Y:S02]  /*0460*/  LEA R27, R8.reuse, R27, 0x3 ;  /* 0x0000001b081b7211 */ /* 0x040fe400078e18ff */
[----:B------:R-:W-:-:S02]  /*0470*/  LEA R24, R8, R24, 0x3 ;  /* 0x0000001808187211 */ /* 0x000fc400078e18ff */
[C---:B------:R-:W-:Y:S02]  /*0480*/  LEA R26, R8.reuse, R26, 0x3 ;  /* 0x0000001a081a7211 */ /* 0x040fe400078e18ff */
[----:B------:R-:W-:Y:S02]  /*0490*/  LEA R7, R8, R7, 0x3 ;  /* 0x0000000708077211 */ /* 0x000fe400078e18ff */
[----:B------:R-:W-:Y:S01]  /*04a0*/  IADD3 R9, PT, PT, R9, 0x8, RZ ;  /* 0x0000000809097810 */ /* 0x000fe20007ffe0ff */
[----:B----4-:R-:W-:-:S04]  /*04b0*/  FFMA R17, R17, R20, R28 ;  /* 0x0000001411117223 */ /* 0x010fc8000000001c */
[----:B--2---:R-:W-:-:S04]  /*04c0*/  FFMA R16, R16, R22, R17 ;  /* 0x0000001610107223 */ /* 0x004fc80000000011 */
[----:B---3--:R-:W-:Y:S01]  /*04d0*/  FFMA R16, R19, R14, R16 ;  /* 0x0000000e13107223 */ /* 0x008fe20000000010 */
[----:B------:R-:W-:Y:S06]  /*04e0*/  @P1 BRA `(.L_x_6) ;  /* 0xfffffffc00441947 */ /* 0x000fec000383ffff */
[----:B------:R-:W-:-:S07]  /*04f0*/  IMAD.MOV.U32 R14, RZ, RZ, R0 ;  /* 0x000000ffff0e7224 */ /* 0x000fce00078e0000 */
.L_x_5:
[----:B------:R-:W-:-:S13]  /*0500*/  ISETP.NE.AND P1, PT, R2, RZ, PT ;  /* 0x000000ff0200720c */ /* 0x000fda0003f25270 */
[----:B------:R-:W-:Y:S05]  /*0510*/  @!P1 BRA `(.L_x_7) ;  /* 0x0000000400209947 */ /* 0x000fea0003800000 */
[----:B------:R-:W-:Y:S02]  /*0520*/  IADD3 R6, PT, PT, R2, -0x1, RZ ;  /* 0xffffffff02067810 */ /* 0x000fe40007ffe0ff */
[----:B------:R-:W-:Y:S02]  /*0530*/  ISETP.NE.AND P1, PT, R3, RZ, PT ;  /* 0x000000ff0300720c */ /* 0x000fe40003f25270 */
[----:B------:R-:W-:-:S13]  /*0540*/  ISETP.GE.U32.AND P2, PT, R6, 0x3, PT ;  /* 0x000000030600780c */ /* 0x000fda0003f46070 */
[----:B------:R-:W-:Y:S05]  /*0550*/  @!P2 BRA `(.L_x_8) ;  /* 0x00000000007ca947 */ /* 0x000fea0003800000 */
[----:B------:R-:W1:Y:S01]  /*0560*/  LDC R15, c[0x0][0x398] ;  /* 0x0000e600ff0f7b82 */ /* 0x000e620000000800 */
[C---:B------:R-:W-:Y:S02]  /*0570*/  IADD3 R11, PT, PT, R14.reuse, UR5, RZ ;  /* 0x000000050e0b7c10 */ /* 0x040fe4000fffe0ff */
[----:B------:R-:W-:-:S04]  /*0580*/  IADD3 R20, P2, PT, R14, UR5, RZ ;  /* 0x000000050e147c10 */ /* 0x000fc8000ff5e0ff */
[----:B------:R-:W-:Y:S01]  /*0590*/  IADD3.X R21, PT, PT, RZ, RZ, RZ, P2, !PT ;  /* 0x000000ffff157210 */ /* 0x000fe200017fe4ff */
[----:B------:R-:W2:Y:S08]  /*05a0*/  LDC.64 R18, c[0x0][0x380] ;  /* 0x0000e000ff127b82 */ /* 0x000eb00000000a00 */
[----:B------:R-:W3:Y:S08]  /*05b0*/  LDC.64 R8, c[0x0][0x388] ;  /* 0x0000e200ff087b82 */ /* 0x000ef00000000a00 */
[----:B------:R-:W4:Y:S01]  /*05c0*/  LDC.64 R6, c[0x0][0x380] ;  /* 0x0000e000ff067b82 */ /* 0x000f220000000a00 */
[----:B-1----:R-:W-:-:S05]  /*05d0*/  IMAD R10, R14, R15, R5 ;  /* 0x0000000f0e0a7224 */ /* 0x002fca00078e0205 */
[----:B------:R-:W-:Y:S01]  /*05e0*/  IADD3 R17, PT, PT, R10, R15, RZ ;  /* 0x0000000f0a117210 */ /* 0x000fe20007ffe0ff */
[----:B--2---:R-:W-:-:S06]  /*05f0*/  IMAD.WIDE.U32 R18, R11, 0x4, R18 ;  /* 0x000000040b127825 */ /* 0x004fcc00078e0012 */
[----:B0-----:R-:W2:Y:S01]  /*0600*/  LDG.E R19, desc[UR6][R18.64] ;  /* 0x0000000612137981 */ /* 0x001ea2000c1e1900 */
[----:B---3--:R-:W-:-:S04]  /*0610*/  IMAD.WIDE.U32 R10, R10, 0x4, R8 ;  /* 0x000000040a0a7825 */ /* 0x008fc800078e0008 */
[C---:B------:R-:W-:Y:S02]  /*0620*/  IMAD.WIDE.U32 R12, R17.reuse, 0x4, R8 ;  /* 0x00000004110c7825 */ /* 0x040fe400078e0008 */
[----:B------:R-:W2:Y:S01]  /*0630*/  LDG.E R10, desc[UR6][R10.64] ;  /* 0x000000060a0a7981 */ /* 0x000ea2000c1e1900 */
[C---:B----4-:R-:W-:Y:S01]  /*0640*/  LEA R6, P2, R20.reuse, R6, 0x2 ;  /* 0x0000000614067211 */ /* 0x050fe200078410ff */
[----:B------:R-:W-:Y:S02]  /*0650*/  IMAD.IADD R17, R17, 0x1, R15 ;  /* 0x0000000111117824 */ /* 0x000fe400078e020f */
[----:B------:R-:W3:Y:S01]  /*0660*/  LDG.E R12, desc[UR6][R12.64] ;  /* 0x000000060c0c7981 */ /* 0x000ee2000c1e1900 */
[----:B------:R-:W-:Y:S01]  /*0670*/  LEA.HI.X R7, R20, R7, R21, 0x2, P2 ;  /* 0x0000000714077211 */ /* 0x000fe200010f1415 */
[C---:B------:R-:W-:Y:S01]  /*0680*/  IMAD.WIDE.U32 R20, R17.reuse, 0x4, R8 ;  /* 0x0000000411147825 */ /* 0x040fe200078e0008 */
[----:B------:R-:W-:-:S03]  /*0690*/  IADD3 R15, PT, PT, R17, R15, RZ ;  /* 0x0000000f110f7210 */ /* 0x000fc60007ffe0ff */
[----:B------:R-:W3:Y:S02]  /*06a0*/  LDG.E R22, desc[UR6][R6.64+0x4] ;  /* 0x0000040606167981 */ /* 0x000ee4000c1e1900 */
[----:B------:R-:W-:Y:S02]  /*06b0*/  IMAD.WIDE.U32 R8, R15, 0x4, R8 ;  /* 0x000000040f087825 */ /* 0x000fe400078e0008 */
[----:B------:R-:W4:Y:S04]  /*06c0*/  LDG.E R20, desc[UR6][R20.64] ;  /* 0x0000000614147981 */ /* 0x000f28000c1e1900 */
[----:B------:R-:W4:Y:S04]  /*06d0*/  LDG.E R24, desc[UR6][R6.64+0x8] ;  /* 0x0000080606187981 */ /* 0x000f28000c1e1900 */
[----:B------:R-:W5:Y:S04]  /*06e0*/  LDG.E R8, desc[UR6][R8.64] ;  /* 0x0000000608087981 */ /* 0x000f68000c1e1900 */
[----:B------:R-:W5:Y:S01]  /*06f0*/  LDG.E R18, desc[UR6][R6.64+0xc] ;  /* 0x00000c0606127981 */ /* 0x000f62000c1e1900 */
[----:B------:R-:W-:Y:S01]  /*0700*/  IADD3 R14, PT, PT, R14, 0x4, RZ ;  /* 0x000000040e0e7810 */ /* 0x000fe20007ffe0ff */
[----:B--2---:R-:W-:-:S04]  /*0710*/  FFMA R19, R19, R10, R16 ;  /* 0x0000000a13137223 */ /* 0x004fc80000000010 */
[----:B---3--:R-:W-:-:S04]  /*0720*/  FFMA R19, R22, R12, R19 ;  /* 0x0000000c16137223 */ /* 0x008fc80000000013 */
[----:B----4-:R-:W-:-:S04]  /*0730*/  FFMA R19, R24, R20, R19 ;  /* 0x0000001418137223 */ /* 0x010fc80000000013 */
[----:B-----5:R-:W-:-:S07]  /*0740*/  FFMA R16, R18, R8, R19 ;  /* 0x0000000812107223 */ /* 0x020fce0000000013 */
.L_x_8:
[----:B------:R-:W-:Y:S05]  /*0750*/  @!P1 BRA `(.L_x_7) ;  /* 0x0000000000909947 */ /* 0x000fea0003800000 */
[----:B------:R-:W1:Y:S01]  /*0760*/  LDC R12, c[0x0][0x398] ;  /* 0x0000e600ff0c7b82 */ /* 0x000e620000000800 */
[----:B------:R-:W-:Y:S02]  /*0770*/  ISETP.NE.AND P2, PT, R3, 0x1, PT ;  /* 0x000000010300780c */ /* 0x000fe40003f45270 */
[----:B-1----:R-:W-:-:S04]  /*0780*/  LOP3.LUT R6, R12, 0x1, RZ, 0xc0, !PT ;  /* 0x000000010c067812 */ /* 0x002fc800078ec0ff */
[----:B------:R-:W-:-:S07]  /*0790*/  ISETP.NE.U32.AND P1, PT, R6, 0x1, PT ;  /* 0x000000010600780c */ /* 0x000fce0003f25070 */
[----:B------:R-:W-:Y:S06]  /*07a0*/  @!P2 BRA `(.L_x_9) ;  /* 0x000000000054a947 */ /* 0x000fec0003800000 */
[----:B------:R-:W1:Y:S01]  /*07b0*/  LDC R10, c[0x0][0x398] ;  /* 0x0000e600ff0a7b82 */ /* 0x000e620000000800 */
[C---:B------:R-:W-:Y:S02]  /*07c0*/  IADD3 R11, PT, PT, R14.reuse, UR5, RZ ;  /* 0x000000050e0b7c10 */ /* 0x040fe4000fffe0ff */
[----:B------:R-:W-:-:S04]  /*07d0*/  IADD3 R15, P2, PT, R14, UR5, RZ ;  /* 0x000000050e0f7c10 */ /* 0x000fc8000ff5e0ff */
[----:B------:R-:W-:Y:S01]  /*07e0*/  IADD3.X R20, PT, PT, RZ, RZ, RZ, P2, !PT ;  /* 0x000000ffff147210 */ /* 0x000fe200017fe4ff */
[----:B------:R-:W2:Y:S08]  /*07f0*/  LDC.64 R18, c[0x0][0x380] ;  /* 0x0000e000ff127b82 */ /* 0x000eb00000000a00 */
[----:B------:R-:W3:Y:S08]  /*0800*/  LDC.64 R8, c[0x0][0x380] ;  /* 0x0000e000ff087b82 */ /* 0x000ef00000000a00 */
[----:B------:R-:W4:Y:S01]  /*0810*/  LDC.64 R6, c[0x0][0x388] ;  /* 0x0000e200ff067b82 */ /* 0x000f220000000a00 */
[----:B-1----:R-:W-:-:S04]  /*0820*/  IMAD R13, R14, R10, R5 ;  /* 0x0000000a0e0d7224 */ /* 0x002fc800078e0205 */
[----:B------:R-:W-:Y:S02]  /*0830*/  IMAD.IADD R17, R13, 0x1, R10 ;  /* 0x000000010d117824 */ /* 0x000fe400078e020a */
[----:B--2---:R-:W-:-:S06]  /*0840*/  IMAD.WIDE.U32 R18, R11, 0x4, R18 ;  /* 0x000000040b127825 */ /* 0x004fcc00078e0012 */
[----:B0-----:R-:W2:Y:S01]  /*0850*/  LDG.E R19, desc[UR6][R18.64] ;  /* 0x0000000612137981 */ /* 0x001ea2000c1e1900 */
[----:B---3--:R-:W-:-:S04]  /*0860*/  LEA R8, P2, R15, R8, 0x2 ;  /* 0x000000080f087211 */ /* 0x008fc800078410ff */
[----:B------:R-:W-:Y:S01]  /*0870*/  LEA.HI.X R9, R15, R9, R20, 0x2, P2 ;  /* 0x000000090f097211 */ /* 0x000fe200010f1414 */
[----:B----4-:R-:W-:-:S05]  /*0880*/  IMAD.WIDE.U32 R10, R13, 0x4, R6 ;  /* 0x000000040d0a7825 */ /* 0x010fca00078e0006 */
[----:B------:R-:W3:Y:S01]  /*0890*/  LDG.E R9, desc[UR6][R8.64+0x4] ;  /* 0x0000040608097981 */ /* 0x000ee2000c1e1900 */
[----:B------:R-:W-:-:S03]  /*08a0*/  IMAD.WIDE.U32 R6, R17, 0x4, R6 ;  /* 0x0000000411067825 */ /* 0x000fc600078e0006 */
[----:B------:R-:W2:Y:S04]  /*08b0*/  LDG.E R10, desc[UR6][R10.64] ;  /* 0x000000060a0a7981 */ /* 0x000ea8000c1e1900 */
[----:B------:R-:W3:Y:S01]  /*08c0*/  LDG.E R6, desc[UR6][R6.64] ;  /* 0x0000000606067981 */ /* 0x000ee2000c1e1900 */
[----:B------:R-:W-:Y:S01]  /*08d0*/  IADD3 R14, PT, PT, R14, 0x2, RZ ;  /* 0x000000020e0e7810 */ /* 0x000fe20007ffe0ff */
[----:B--2---:R-:W-:-:S04]  /*08e0*/  FFMA R16, R19, R10, R16 ;  /* 0x0000000a13107223 */ /* 0x004fc80000000010 */
[----:B---3--:R-:W-:-:S07]  /*08f0*/  FFMA R16, R9, R6, R16 ;  /* 0x0000000609107223 */ /* 0x008fce0000000010 */
.L_x_9:
[----:B------:R-:W-:Y:S05]  /*0900*/  @P1 BRA `(.L_x_7) ;  /* 0x0000000000241947 */ /* 0x000fea0003800000 */
[----:B------:R-:W1:Y:S01]  /*0910*/  LDC.64 R6, c[0x0][0x380] ;  /* 0x0000e000ff067b82 */ /* 0x000e620000000a00 */
[C---:B------:R-:W-:Y:S01]  /*0920*/  IADD3 R11, PT, PT, R14.reuse, UR5, RZ ;  /* 0x000000050e0b7c10 */ /* 0x040fe2000fffe0ff */
[----:B------:R-:W-:-:S06]  /*0930*/  IMAD R13, R14, R12, R5 ;  /* 0x0000000c0e0d7224 */ /* 0x000fcc00078e0205 */
[----:B------:R-:W2:Y:S01]  /*0940*/  LDC.64 R8, c[0x0][0x388] ;  /* 0x0000e200ff087b82 */ /* 0x000ea20000000a00 */
[----:B-1----:R-:W-:-:S06]  /*0950*/  IMAD.WIDE.U32 R6, R11, 0x4, R6 ;  /* 0x000000040b067825 */ /* 0x002fcc00078e0006 */
[----:B0-----:R-:W3:Y:S01]  /*0960*/  LDG.E R7, desc[UR6][R6.64] ;  /* 0x0000000606077981 */ /* 0x001ee2000c1e1900 */
[----:B--2---:R-:W-:-:S06]  /*0970*/  IMAD.WIDE.U32 R8, R13, 0x4, R8 ;  /* 0x000000040d087825 */ /* 0x004fcc00078e0008 */
[----:B------:R-:W3:Y:S02]  /*0980*/  LDG.E R8, desc[UR6][R8.64] ;  /* 0x0000000608087981 */ /* 0x000ee4000c1e1900 */
[----:B---3--:R-:W-:-:S07]  /*0990*/  FFMA R16, R7, R8, R16 ;  /* 0x0000000807107223 */ /* 0x008fce0000000010 */
.L_x_7:
[----:B------:R-:W1:Y:S01]  /*09a0*/  LDCU UR8, c[0x0][0x398] ;  /* 0x00007300ff0877ac */ /* 0x000e620008000800 */
[----:B------:R-:W2:Y:S01]  /*09b0*/  LDC.64 R6, c[0x0][0x390] ;  /* 0x0000e400ff067b82 */ /* 0x000ea20000000a00 */
[C---:B------:R-:W-:Y:S02]  /*09c0*/  IADD3 R9, PT, PT, R5.reuse, UR5, RZ ;  /* 0x0000000505097c10 */ /* 0x040fe4000fffe0ff */
[----:B------:R-:W-:-:S04]  /*09d0*/  IADD3 R5, PT, PT, R5, 0x1, RZ ;  /* 0x0000000105057810 */ /* 0x000fc80007ffe0ff */
[----:B-1----:R-:W-:Y:S01]  /*09e0*/  ISETP.NE.AND P1, PT, R5, UR8, PT ;  /* 0x0000000805007c0c */ /* 0x002fe2000bf25270 */
[----:B--2---:R-:W-:-:S05]  /*09f0*/  IMAD.WIDE.U32 R6, R9, 0x4, R6 ;  /* 0x0000000409067825 */ /* 0x004fca00078e0006 */
[----:B0-----:R1:W-:Y:S07]  /*0a00*/  STG.E desc[UR6][R6.64], R16 ;  /* 0x0000001006007986 */ /* 0x0013ee000c101906 */
[----:B------:R-:W-:Y:S05]  /*0a10*/  @P1 BRA `(.L_x_10) ;  /* 0xfffffff400bc1947 */ /* 0x000fea000383ffff */
[----:B------:R-:W-:Y:S05]  /*0a20*/  BRA.U UP0, `(.L_x_11) ;  /* 0xfffffff500a47547 */ /* 0x000fea000b83ffff */
[----:B------:R-:W-:Y:S05]  /*0a30*/  EXIT ;  /* 0x000000000000794d */ /* 0x000fea0003800000 */
.L_x_12:
        /* <DEDUP_REMOVED lines=12> */
.L_x_14:


//--------------------- .nv.shared.reserved.0     --------------------------
	.section	.nv.shared.reserved.0,"aw",@nobits
	.weak		__nv_reservedSMEM_offset_0_alias
	.size		__nv_reservedSMEM_offset_0_alias, 0, 64
	.other		__nv_reservedSMEM_offset_0_alias,@"STO_CUDA_RESERVED_SHARED STV_DEFAULT"
__nv_reservedSMEM_offset_0_alias:
	.zero		0
	.zero		64


//--------------------- .nv.constant0._Z28multiplyMatricesGPUOptimizedPfS_S_i --------------------------
	.section	.nv.constant0._Z28multiplyMatricesGPUOptimizedPfS_S_i,"a",@progbits
	.sectionflags	@""
	.align	4
.nv.constant0._Z28multiplyMatricesGPUOptimizedPfS_S_i:
	.zero		924


//--------------------- .nv.constant0._Z19multiplyMatricesGPUPfS_S_i --------------------------
	.section	.nv.constant0._Z19multiplyMatricesGPUPfS_S_i,"a",@progbits
	.sectionflags	@""
	.align	4
.nv.constant0._Z19multiplyMatricesGPUPfS_S_i:
	.zero		924


//--------------------- SYMBOLS --------------------------

	.type		.nv.reservedSmem.offset0,@object
	.size		.nv.reservedSmem.offset0,0x4
